def matmul_kernel(
    a_ptr,
    b_ptr,
    c_ptr,
    M,
    N,
    K,
    stride_am,
    stride_ak,
    stride_bk,
    stride_bn,
    stride_cm,
    stride_cn,
    BLOCK_M: tl.constexpr,
    BLOCK_N: tl.constexpr,
    BLOCK_K: tl.constexpr,
    GROUP_M: tl.constexpr,
):
    pid = tl.program_id(axis=0)
    num_pid_m = tl.cdiv(M, BLOCK_M)
    num_pid_n = tl.cdiv(N, BLOCK_N)
    num_pid_in_group = GROUP_M * num_pid_n
    group_id = pid // num_pid_in_group
    first_pid_m = group_id * GROUP_M
    group_size_m = min(num_pid_m - first_pid_m, GROUP_M)
    pid_m = first_pid_m + ((pid % num_pid_in_group) % group_size_m)
    pid_n = (pid % num_pid_in_group) // group_size_m

    offs_am = (pid_m * BLOCK_M + tl.arange(0, BLOCK_M)) % M
    offs_bn = (pid_n * BLOCK_N + tl.arange(0, BLOCK_N)) % N
    offs_k = tl.arange(0, BLOCK_K)
    a_ptrs = a_ptr + offs_am[:, None] * stride_am + offs_k[None, :] * stride_ak
    b_ptrs = b_ptr + offs_k[:, None] * stride_bk + offs_bn[None, :] * stride_bn

    acc = tl.zeros((BLOCK_M, BLOCK_N), dtype=tl.float32)
    for kk in range(0, tl.cdiv(K, BLOCK_K)):
        a = tl.load(a_ptrs, mask=offs_k[None, :] < K - kk * BLOCK_K, other=0.0)
        b = tl.load(b_ptrs, mask=offs_k[:, None] < K - kk * BLOCK_K, other=0.0)
        acc = tl.dot(a, b, acc)
        a_ptrs += BLOCK_K * stride_ak
        b_ptrs += BLOCK_K * stride_bk

    c = acc.to(c_ptr.dtype.element_ty)
    offs_cm = pid_m * BLOCK_M + tl.arange(0, BLOCK_M)
    offs_cn = pid_n * BLOCK_N + tl.arange(0, BLOCK_N)
    c_ptrs = c_ptr + offs_cm[:, None] * stride_cm + offs_cn[None, :] * stride_cn
    mask = (offs_cm[:, None] < M) & (offs_cn[None, :] < N)
    tl.store(c_ptrs, c, mask=mask)

# config = {"BLOCK_K": 64, "BLOCK_M": 256, "BLOCK_N": 128, "GROUP_M": 8, "arch": "sm_100", "dtype": "fp8e4m3", "num_ctas": 1, "num_stages": 2, "num_warps": 8}
# arch = sm_100


// ===== COMPILED SASS (sm_100a) =====

	.target	sm_100a

	.elftype	@"ET_EXEC"


//--------------------- .note.nv.tkinfo           --------------------------
	.section	.note.nv.tkinfo,"",@"SHT_NOTE"
	.sectionflags	@"SHF_NOTE_NV_TKINFO"
	.tkinfo
        /*0018*/ 	.word	0x00000081
        /*0030*/ 	.string	""
        /*0030*/ 	.string	"ptxas-blackwell"
        /*0030*/ 	.string	"Cuda compilation tools, release 12.9, V12.9.86"
        /*0030*/ 	.string	"Build cuda_12.9.r12.9/compiler.36037853_0"
        /*0030*/ 	.string	"-v  -suppress-debug-info  -lineinfo  -arch sm_100a "



//--------------------- .note.nv.cuver            --------------------------
	.section	.note.nv.cuver,"",@"SHT_NOTE"
	.sectionflags	@"SHF_NOTE_NV_CUVER"
        /*0018*/ 	.short	0x0001
        /*001a*/ 	.short	0x0064
        /*001c*/ 	.short	0x0001
        /*001e*/ 	.short	0x0000
        /*0020*/ 	.short	0x0001
        /*0022*/ 	.short	0x0000


//--------------------- .nv.info                  --------------------------
	.section	.nv.info,"",@"SHT_CUDA_INFO"
	.align	4


	//----- nvinfo : EIATTR_REGCOUNT
	.align		4
        /*0000*/ 	.byte	0x04, 0x2f
        /*0002*/ 	.short	(.L_4 - .L_3)
	.align		4
.L_3:
        /*0004*/ 	.word	index@(matmul_kernel)
        /*0008*/ 	.word	0x000000ff


	//----- nvinfo : EIATTR_FRAME_SIZE
	.align		4
.L_4:
        /*000c*/ 	.byte	0x04, 0x11
        /*000e*/ 	.short	(.L_6 - .L_5)
	.align		4
.L_5:
        /*0010*/ 	.word	index@($__internal_2_$__cuda_sm10x_tcgen05_guardrail_trap_unallocated_columns_being_dealloced)
        /*0014*/ 	.word	0x00000008


	//----- nvinfo : EIATTR_FRAME_SIZE
	.align		4
.L_6:
        /*0018*/ 	.byte	0x04, 0x11
        /*001a*/ 	.short	(.L_8 - .L_7)
	.align		4
.L_7:
        /*001c*/ 	.word	index@($__internal_1_$__cuda_sm10x_tcgen05_guardrail_trap_phase_invalid_during_alloc)
        /*0020*/ 	.word	0x00000008


	//----- nvinfo : EIATTR_FRAME_SIZE
	.align		4
.L_8:
        /*0024*/ 	.byte	0x04, 0x11
        /*0026*/ 	.short	(.L_10 - .L_9)
	.align		4
.L_9:
        /*0028*/ 	.word	index@($__internal_0_$__cuda_sm10x_tcgen05_guardrail_trap_col_being_dealloced_not_returned_by_alloc)
        /*002c*/ 	.word	0x00000008


	//----- nvinfo : EIATTR_FRAME_SIZE
	.align		4
.L_10:
        /*0030*/ 	.byte	0x04, 0x11
        /*0032*/ 	.short	(.L_12 - .L_11)
	.align		4
.L_11:
        /*0034*/ 	.word	index@(matmul_kernel)
        /*0038*/ 	.word	0x00000008


	//----- nvinfo : EIATTR_MIN_STACK_SIZE
	.align		4
.L_12:
        /*003c*/ 	.byte	0x04, 0x12
        /*003e*/ 	.short	(.L_14 - .L_13)
	.align		4
.L_13:
        /*0040*/ 	.word	index@(matmul_kernel)
        /*0044*/ 	.word	0x00000008
.L_14:


//--------------------- .nv.info.matmul_kernel    --------------------------
	.section	.nv.info.matmul_kernel,"",@"SHT_CUDA_INFO"
	.sectionflags	@""
	.align	4


	//----- nvinfo : EIATTR_CUDA_API_VERSION
	.align		4
        /*0000*/ 	.byte	0x04, 0x37
        /*0002*/ 	.short	(.L_16 - .L_15)
.L_15:
        /*0004*/ 	.word	0x00000081


	//----- nvinfo : EIATTR_KPARAM_INFO
	.align		4
.L_16:
        /*0008*/ 	.byte	0x04, 0x17
        /*000a*/ 	.short	(.L_18 - .L_17)
.L_17:
        /*000c*/ 	.word	0x00000000
        /*0010*/ 	.short	0x000d
        /*0012*/ 	.short	0x0048
        /*0014*/ 	.byte	0x00, 0xf4, 0x21, 0x00


	//----- nvinfo : EIATTR_KPARAM_INFO
	.align		4
.L_18:
        /*0018*/ 	.byte	0x04, 0x17
        /*001a*/ 	.short	(.L_20 - .L_19)
.L_19:
        /*001c*/ 	.word	0x00000000
        /*0020*/ 	.short	0x000c
        /*0022*/ 	.short	0x0040
        /*0024*/ 	.byte	0x00, 0xf4, 0x21, 0x00


	//----- nvinfo : EIATTR_KPARAM_INFO
	.align		4
.L_20:
        /*0028*/ 	.byte	0x04, 0x17
        /*002a*/ 	.short	(.L_22 - .L_21)
.L_21:
        /*002c*/ 	.word	0x00000000
        /*0030*/ 	.short	0x000b
        /*0032*/ 	.short	0x0038
        /*0034*/ 	.byte	0x00, 0xf0, 0x11, 0x00


	//----- nvinfo : EIATTR_KPARAM_INFO
	.align		4
.L_22:
        /*0038*/ 	.byte	0x04, 0x17
        /*003a*/ 	.short	(.L_24 - .L_23)
.L_23:
        /*003c*/ 	.word	0x00000000
        /*0040*/ 	.short	0x000a
        /*0042*/ 	.short	0x0034
        /*0044*/ 	.byte	0x00, 0xf0, 0x11, 0x00


	//----- nvinfo : EIATTR_KPARAM_INFO
	.align		4
.L_24:
        /*0048*/ 	.byte	0x04, 0x17
        /*004a*/ 	.short	(.L_26 - .L_25)
.L_25:
        /*004c*/ 	.word	0x00000000
        /*0050*/ 	.short	0x0009
        /*0052*/ 	.short	0x0030
        /*0054*/ 	.byte	0x00, 0xf0, 0x11, 0x00


	//----- nvinfo : EIATTR_KPARAM_INFO
	.align		4
.L_26:
        /*0058*/ 	.byte	0x04, 0x17
        /*005a*/ 	.short	(.L_28 - .L_27)
.L_27:
        /*005c*/ 	.word	0x00000000
        /*0060*/ 	.short	0x0008
        /*0062*/ 	.short	0x002c
        /*0064*/ 	.byte	0x00, 0xf0, 0x11, 0x00


	//----- nvinfo : EIATTR_KPARAM_INFO
	.align		4
.L_28:
        /*0068*/ 	.byte	0x04, 0x17
        /*006a*/ 	.short	(.L_30 - .L_29)
.L_29:
        /*006c*/ 	.word	0x00000000
        /*0070*/ 	.short	0x0007
        /*0072*/ 	.short	0x0028
        /*0074*/ 	.byte	0x00, 0xf0, 0x11, 0x00


	//----- nvinfo : EIATTR_KPARAM_INFO
	.align		4
.L_30:
        /*0078*/ 	.byte	0x04, 0x17
        /*007a*/ 	.short	(.L_32 - .L_31)
.L_31:
        /*007c*/ 	.word	0x00000000
        /*0080*/ 	.short	0x0006
        /*0082*/ 	.short	0x0024
        /*0084*/ 	.byte	0x00, 0xf0, 0x11, 0x00


	//----- nvinfo : EIATTR_KPARAM_INFO
	.align		4
.L_32:
        /*0088*/ 	.byte	0x04, 0x17
        /*008a*/ 	.short	(.L_34 - .L_33)
.L_33:
        /*008c*/ 	.word	0x00000000
        /*0090*/ 	.short	0x0005
        /*0092*/ 	.short	0x0020
        /*0094*/ 	.byte	0x00, 0xf0, 0x11, 0x00


	//----- nvinfo : EIATTR_KPARAM_INFO
	.align		4
.L_34:
        /*0098*/ 	.byte	0x04, 0x17
        /*009a*/ 	.short	(.L_36 - .L_35)
.L_35:
        /*009c*/ 	.word	0x00000000
        /*00a0*/ 	.short	0x0004
        /*00a2*/ 	.short	0x001c
        /*00a4*/ 	.byte	0x00, 0xf0, 0x11, 0x00


	//----- nvinfo : EIATTR_KPARAM_INFO
	.align		4
.L_36:
        /*00a8*/ 	.byte	0x04, 0x17
        /*00aa*/ 	.short	(.L_38 - .L_37)
.L_37:
        /*00ac*/ 	.word	0x00000000
        /*00b0*/ 	.short	0x0003
        /*00b2*/ 	.short	0x0018
        /*00b4*/ 	.byte	0x00, 0xf0, 0x11, 0x00


	//----- nvinfo : EIATTR_KPARAM_INFO
	.align		4
.L_38:
        /*00b8*/ 	.byte	0x04, 0x17
        /*00ba*/ 	.short	(.L_40 - .L_39)
.L_39:
        /*00bc*/ 	.word	0x00000000
        /*00c0*/ 	.short	0x0002
        /*00c2*/ 	.short	0x0010
        /*00c4*/ 	.byte	0x00, 0xf4, 0x21, 0x00


	//----- nvinfo : EIATTR_KPARAM_INFO
	.align		4
.L_40:
        /*00c8*/ 	.byte	0x04, 0x17
        /*00ca*/ 	.short	(.L_42 - .L_41)
.L_41:
        /*00cc*/ 	.word	0x00000000
        /*00d0*/ 	.short	0x0001
        /*00d2*/ 	.short	0x0008
        /*00d4*/ 	.byte	0x00, 0xf4, 0x21, 0x00


	//----- nvinfo : EIATTR_KPARAM_INFO
	.align		4
.L_42:
        /*00d8*/ 	.byte	0x04, 0x17
        /*00da*/ 	.short	(.L_44 - .L_43)
.L_43:
        /*00dc*/ 	.word	0x00000000
        /*00e0*/ 	.short	0x0000
        /*00e2*/ 	.short	0x0000
        /*00e4*/ 	.byte	0x00, 0xf4, 0x21, 0x00


	//----- nvinfo : EIATTR_AT_ENTRY_FRAGMENTS
	.align		4
.L_44:
        /*00e8*/ 	.byte	0x04, 0x4f
        /*00ea*/ 	.short	(.L_46 - .L_45)


	//   ....[0]....
.L_45:
        /*00ec*/ 	.word	0x00000004


	//----- nvinfo : EIATTR_RESERVED_SMEM_USED
	.align		4
.L_46:
        /*00f0*/ 	.byte	0x01, 0x41
	.zero		2


	//----- nvinfo : EIATTR_SPARSE_MMA_MASK
	.align		4
        /*00f4*/ 	.byte	0x03, 0x50
        /*00f6*/ 	.short	0x0000


	//----- nvinfo : EIATTR_TCGEN05_1CTA_USED
	.align		4
        /*00f8*/ 	.byte	0x01, 0x51
	.zero		2


	//----- nvinfo : EIATTR_MAXREG_COUNT
	.align		4
        /*00fc*/ 	.byte	0x03, 0x1b
        /*00fe*/ 	.short	0x00ff


	//----- nvinfo : EIATTR_NUM_BARRIERS
	.align		4
        /*0100*/ 	.byte	0x02, 0x4c
        /*0102*/ 	.byte	0x01
	.zero		1


	//----- nvinfo : EIATTR_ANNOTATIONS
	.align		4
        /*0104*/ 	.byte	0x04, 0x55
        /*0106*/ 	.short	(.L_48 - .L_47)


	//   ....[0]....
.L_47:
        /*0108*/ 	.word	0x00000001
        /*010c*/ 	.byte	0x40, 0x6d, 0x00, 0x00, 0x01, 0x00, 0x00, 0x00, 0xc0, 0x84, 0x00, 0x00


	//----- nvinfo : EIATTR_INT_WARP_WIDE_INSTR_OFFSETS
	.align		4
.L_48:
        /*0118*/ 	.byte	0x04, 0x31
        /*011a*/ 	.short	(.L_50 - .L_49)


	//   ....[0]....
.L_49:
        /*011c*/ 	.word	0x00000be0


	//   ....[1]....
        /*0120*/ 	.word	0x00000c10


	//   ....[2]....
        /*0124*/ 	.word	0x00004fd0


	//   ....[3]....
        /*0128*/ 	.word	0x0000e000


	//   ....[4]....
        /*012c*/ 	.word	0x0000e050


	//----- nvinfo : EIATTR_COOP_GROUP_MASK_REGIDS
	.align		4
.L_50:
        /*0130*/ 	.byte	0x04, 0x29
        /*0132*/ 	.short	(.L_52 - .L_51)


	//   ....[0]....
.L_51:
        /*0134*/ 	.word	0xffffffff


	//   ....[1]....
        /*0138*/ 	.word	0xffffffff


	//   ....[2]....
        /*013c*/ 	.word	0xffffffff


	//   ....[3]....
        /*0140*/ 	.word	0xffffffff


	//----- nvinfo : EIATTR_COOP_GROUP_INSTR_OFFSETS
	.align		4
.L_52:
        /*0144*/ 	.byte	0x04, 0x28
        /*0146*/ 	.short	(.L_54 - .L_53)


	//   ....[0]....
.L_53:
        /*0148*/ 	.word	0x00000080


	//   ....[1]....
        /*014c*/ 	.word	0x00000340


	//   ....[2]....
        /*0150*/ 	.word	0x0000de90


	//   ....[3]....
        /*0154*/ 	.word	0x0000e100


	//----- nvinfo : EIATTR_VRC_CTA_INIT_COUNT
	.align		4
.L_54:
        /*0158*/ 	.byte	0x02, 0x4a
        /*015a*/ 	.byte	0x80
	.zero		1


	//----- nvinfo : EIATTR_MBARRIER_INSTR_OFFSETS
	.align		4
        /*015c*/ 	.byte	0x04, 0x39
        /*015e*/ 	.short	(.L_56 - .L_55)


	//   ....[0]....
.L_55:
        /*0160*/ 	.word	0x00000df0
        /*0164*/ 	.word	0x000000ff
        /*0168*/ 	.word	0x00000000
        /*016c*/ 	.short	0x0100
        /*016e*/ 	.byte	0x0b
	.zero		1


	//   ....[1]....
        /*0170*/ 	.word	0x00005020
        /*0174*/ 	.word	0x000000ff
        /*0178*/ 	.word	0x0000c008
        /*017c*/ 	.short	0x0100
        /*017e*/ 	.byte	0x09
	.zero		1


	//   ....[2]....
        /*0180*/ 	.word	0x00006cb0
        /*0184*/ 	.word	0x000000ff
        /*0188*/ 	.word	0x00000000
        /*018c*/ 	.short	0x010a
        /*018e*/ 	.byte	0x0b
	.zero		1


	//   ....[3]....
        /*0190*/ 	.word	0x00009990
        /*0194*/ 	.word	0x000000ff
        /*0198*/ 	.word	0x00000000
        /*019c*/ 	.short	0x010a
        /*019e*/ 	.byte	0x0b
	.zero		1


	//   ....[4]....
        /*01a0*/ 	.word	0x00009b20
        /*01a4*/ 	.word	0x000000ff
        /*01a8*/ 	.word	0x0000c000
        /*01ac*/ 	.short	0x0108
        /*01ae*/ 	.byte	0x09
	.zero		1


	//   ....[5]....
        /*01b0*/ 	.word	0x00009bc0
        /*01b4*/ 	.word	0x000000ff
        /*01b8*/ 	.word	0x0000c008
        /*01bc*/ 	.short	0x0108
        /*01be*/ 	.byte	0x09
	.zero		1


	//   ....[6]....
        /*01c0*/ 	.word	0x0000e120
        /*01c4*/ 	.word	0x000000ff
        /*01c8*/ 	.word	0x00000000
        /*01cc*/ 	.short	0x010a
        /*01ce*/ 	.byte	0x0b
	.zero		1


	//   ....[7]....
        /*01d0*/ 	.word	0x0000e150
        /*01d4*/ 	.word	0x000000ff
        /*01d8*/ 	.word	0x00000000
        /*01dc*/ 	.short	0x010a
        /*01de*/ 	.byte	0x0b
	.zero		1


	//----- nvinfo : EIATTR_NUM_MBARRIERS
	.align		4
.L_56:
        /*01e0*/ 	.byte	0x03, 0x38
        /*01e2*/ 	.short	0x0002


	//----- nvinfo : EIATTR_EXIT_INSTR_OFFSETS
	.align		4
        /*01e4*/ 	.byte	0x04, 0x1c
        /*01e6*/ 	.short	(.L_58 - .L_57)


	//   ....[0]....
.L_57:
        /*01e8*/ 	.word	0x0000e110


	//----- nvinfo : EIATTR_REQNTID
	.align		4
.L_58:
        /*01ec*/ 	.byte	0x04, 0x10
        /*01ee*/ 	.short	(.L_60 - .L_59)
.L_59:
        /*01f0*/ 	.word	0x00000100
        /*01f4*/ 	.word	0x00000001
        /*01f8*/ 	.word	0x00000001


	//----- nvinfo : EIATTR_CRS_STACK_SIZE
	.align		4
.L_60:
        /*01fc*/ 	.byte	0x04, 0x1e
        /*01fe*/ 	.short	(.L_62 - .L_61)
.L_61:
        /*0200*/ 	.word	0x00000000


	//----- nvinfo : EIATTR_CBANK_PARAM_SIZE
	.align		4
.L_62:
        /*0204*/ 	.byte	0x03, 0x19
        /*0206*/ 	.short	0x0050


	//----- nvinfo : EIATTR_PARAM_CBANK
	.align		4
        /*0208*/ 	.byte	0x04, 0x0a
        /*020a*/ 	.short	(.L_64 - .L_63)
	.align		4
.L_63:
        /*020c*/ 	.word	index@(.nv.constant0.matmul_kernel)
        /*0210*/ 	.short	0x0380
        /*0212*/ 	.short	0x0050


	//----- nvinfo : EIATTR_SW_WAR
	.align		4
.L_64:
        /*0214*/ 	.byte	0x04, 0x36
        /*0216*/ 	.short	(.L_66 - .L_65)
.L_65:
        /*0218*/ 	.word	0x00000008
.L_66:


//--------------------- .nv.compat                --------------------------
	.section	.nv.compat,"",@"SHT_CUDA_COMPAT_INFO"
	.align	4
        /*0000*/ 	.byte	0x02, 0x02, 0x02, 0x00, 0x02, 0x05, 0x05, 0x00, 0x02, 0x03, 0x00, 0x00, 0x02, 0x06, 0x01, 0x00


//--------------------- .nv.callgraph             --------------------------
	.section	.nv.callgraph,"",@"SHT_CUDA_CALLGRAPH"
	.align	4
	.sectionentsize	8
	.align		4
        /*0000*/ 	.word	0x00000000
	.align		4
        /*0004*/ 	.word	0xffffffff
	.align		4
        /*0008*/ 	.word	0x00000000
	.align		4
        /*000c*/ 	.word	0xfffffffe
	.align		4
        /*0010*/ 	.word	0x00000000
	.align		4
        /*0014*/ 	.word	0xfffffffd
	.align		4
        /*0018*/ 	.word	0x00000000
	.align		4
        /*001c*/ 	.word	0xfffffffc


//--------------------- .text.matmul_kernel       --------------------------
	.section	.text.matmul_kernel,"ax",@progbits
	.align	128
        .global         matmul_kernel
        .type           matmul_kernel,@function
        .size           matmul_kernel,(.L_x_20 - matmul_kernel)
        .other          matmul_kernel,@"STO_CUDA_ENTRY STV_DEFAULT"
matmul_kernel:
.text.matmul_kernel:
[----:B------:R-:W0:Y:S01]  /*0000*/  LDC R1, c[0x0][0x37c] ;  /* 0x0000df00ff017b82 */ /* 0x000e220000000800 */
[----:B------:R-:W1:Y:S01]  /*0010*/  S2R R103, SR_TID.X ;  /* 0x0000000000677919 */ /* 0x000e620000002100 */
[----:B0-----:R-:W-:Y:S01]  /*0020*/  VIADD R1, R1, 0xfffffff8 ;  /* 0xfffffff801017836 */ /* 0x001fe20000000000 */
[----:B------:R-:W0:Y:S01]  /*0030*/  LDCU.64 UR20, c[0x0][0x358] ;  /* 0x00006b00ff1477ac */ /* 0x000e220008000a00 */
[----:B-1----:R-:W-:-:S13]  /*0040*/  ISETP.GE.U32.AND P0, PT, R103, 0x20, PT ;  /* 0x000000206700780c */ /* 0x002fda0003f06070 */
[----:B------:R-:W-:Y:S02]  /*0050*/  VOTEU.ANY UP0, P0 ;  /* 0x0000000000ff7886 */ /* 0x000fe40000000100 */
[----:B------:R-:W-:Y:S05]  /*0060*/  BRA.U UP0, `(.L_x_0) ;  /* 0x0000000100b87547 */ /* 0x000fea000b800000 */
[----:B------:R-:W1:Y:S01]  /*0070*/  S2UR UR6, SR_CgaCtaId ;  /* 0x00000000000679c3 */ /* 0x000e620000008800 */
[----:B------:R-:W-:Y:S01]  /*0080*/  NOP ;  /* 0x0000000000007918 */ /* 0x000fe20000000000 */
[----:B------:R-:W-:Y:S02]  /*0090*/  UMOV UR4, 0x40 ;  /* 0x0000004000047882 */ /* 0x000fe40000000000 */
[----:B-1----:R-:W-:-:S09]  /*00a0*/  ULEA UR4, UR6, UR4, 0x18 ;  /* 0x0000000406047291 */ /* 0x002fd2000f8ec0ff */
[----:B------:R-:W1:Y:S01]  /*00b0*/  LDS.U8 R0, [UR4] ;  /* 0x00000004ff007984 */ /* 0x000e620008000000 */
[----:B------:R-:W-:Y:S02]  /*00c0*/  UMOV UR4, 0x400 ;  /* 0x0000040000047882 */ /* 0x000fe40000000000 */
[----:B------:R-:W-:Y:S01]  /*00d0*/  ULEA UR4, UR6, UR4, 0x18 ;  /* 0x0000000406047291 */ /* 0x000fe2000f8ec0ff */
[----:B-1----:R-:W-:-:S13]  /*00e0*/  ISETP.NE.AND P0, PT, R0, RZ, PT ;  /* 0x000000ff0000720c */ /* 0x002fda0003f05270 */
[----:B------:R-:W-:Y:S05]  /*00f0*/  @P0 BRA `(.L_x_1) ;  /* 0x00000000007c0947 */ /* 0x000fea0003800000 */
[----:B------:R-:W-:-:S13]  /*0100*/  ELECT P0, URZ, PT ;  /* 0x0000000000ff782f */ /* 0x000fda0003800000 */
[----:B------:R-:W-:Y:S05]  /*0110*/  @!P0 BRA `(.L_x_2) ;  /* 0x0000000000848947 */ /* 0x000fea0003800000 */
[----:B------:R-:W-:Y:S01]  /*0120*/  UMOV UR5, 0x8 ;  /* 0x0000000800057882 */ /* 0x000fe20000000000 */
[----:B------:R-:W-:Y:S02]  /*0130*/  IMAD.MOV.U32 R4, RZ, RZ, 0x1 ;  /* 0x00000001ff047424 */ /* 0x000fe400078e00ff */
[----:B------:R-:W-:Y:S02]  /*0140*/  IMAD.MOV.U32 R5, RZ, RZ, 0xff ;  /* 0x000000ffff057424 */ /* 0x000fe400078e00ff */
[----:B------:R-:W-:Y:S04]  /*0150*/  DEPBAR.LE SB1, 0x36 ;  /* 0x00009d800000791a */ /* 0x000fe80000000000 */
[----:B------:R-:W1:Y:S02]  /*0160*/  UTCATOMSWS.FIND_AND_SET.ALIGN UP1, UR5, UR5 ;  /* 0x00000005000575e3 */ /* 0x000e640008020800 */
[----:B-1----:R-:W-:-:S04]  /*0170*/  PLOP3.LUT P0, PT, PT, PT, UP1, 0x80, 0x8 ;  /* 0x000000000008781c */ /* 0x002fc80003f0f018 */
[----:B------:R-:W-:-:S04]  /*0180*/  SEL R0, RZ, 0xffffffff, !P0 ;  /* 0xffffffffff007807 */ /* 0x000fc80004000000 */
[----:B------:R-:W-:Y:S01]  /*0190*/  ISETP.NE.AND P0, PT, R0, RZ, PT ;  /* 0x000000ff0000720c */ /* 0x000fe20003f05270 */
[----:B------:R-:W-:-:S12]  /*01a0*/  IMAD.U32 R0, RZ, RZ, UR5 ;  /* 0x00000005ff007e24 */ /* 0x000fd8000f8e00ff */
[----:B------:R-:W-:Y:S05]  /*01b0*/  @P0 BRA `(.L_x_3) ;  /* 0x0000000000240947 */ /* 0x000fea0003800000 */
.L_x_4:
[----:B------:R-:W-:Y:S05]  /*01c0*/  NANOSLEEP 0x64 ;  /* 0x000000640000795d */ /* 0x000fea0003800000 */
[----:B------:R-:W-:-:S05]  /*01d0*/  UMOV UR5, 0x8 ;  /* 0x0000000800057882 */ /* 0x000fca0000000000 */
[----:B------:R-:W-:Y:S04]  /*01e0*/  DEPBAR.LE SB1, 0x36 ;  /* 0x00009d800000791a */ /* 0x000fe80000000000 */
[----:B------:R-:W1:Y:S02]  /*01f0*/  UTCATOMSWS.FIND_AND_SET.ALIGN UP1, UR5, UR5 ;  /* 0x00000005000575e3 */ /* 0x000e640008020800 */
[----:B-1----:R-:W-:-:S04]  /*0200*/  PLOP3.LUT P0, PT, PT, PT, UP1, 0x80, 0x8 ;  /* 0x000000000008781c */ /* 0x002fc80003f0f018 */
[----:B------:R-:W-:-:S04]  /*0210*/  SEL R0, RZ, 0xffffffff, !P0 ;  /* 0xffffffffff007807 */ /* 0x000fc80004000000 */
[----:B------:R-:W-:Y:S01]  /*0220*/  ISETP.NE.AND P0, PT, R0, RZ, PT ;  /* 0x000000ff0000720c */ /* 0x000fe20003f05270 */
[----:B------:R-:W-:-:S12]  /*0230*/  IMAD.U32 R0, RZ, RZ, UR5 ;  /* 0x00000005ff007e24 */ /* 0x000fd8000f8e00ff */
[----:B------:R-:W-:Y:S05]  /*0240*/  @!P0 BRA `(.L_x_4) ;  /* 0xfffffffc00dc8947 */ /* 0x000fea000383ffff */
.L_x_3:
[C---:B------:R-:W-:Y:S01]  /*0250*/  VIADD R3, R0.reuse, 0x10 ;  /* 0x0000001000037836 */ /* 0x040fe20000000000 */
[----:B------:R-:W-:Y:S01]  /*0260*/  UMOV UR5, 0x50 ;  /* 0x0000005000057882 */ /* 0x000fe20000000000 */
[----:B------:R-:W-:Y:S01]  /*0270*/  SHF.L.U32 R2, R5, R0, RZ ;  /* 0x0000000005027219 */ /* 0x000fe200000006ff */
[----:B------:R-:W-:Y:S01]  /*0280*/  ULEA UR5, UR6, UR5, 0x18 ;  /* 0x0000000506057291 */ /* 0x000fe2000f8ec0ff */
[----:B------:R-:W-:Y:S01]  /*0290*/  IMAD.SHL.U32 R0, R0, 0x20, RZ ;  /* 0x0000002000007824 */ /* 0x000fe200078e00ff */
[----:B------:R-:W-:-:S04]  /*02a0*/  SHF.L.U32 R3, R4, R3, RZ ;  /* 0x0000000304037219 */ /* 0x000fc800000006ff */
[----:B------:R-:W-:-:S05]  /*02b0*/  LOP3.LUT R2, R3, R2, RZ, 0xfc, !PT ;  /* 0x0000000203027212 */ /* 0x000fca00078efcff */
[----:B------:R1:W-:Y:S04]  /*02c0*/  ATOMS.OR RZ, [UR5], R2 ;  /* 0x00000002ffff798c */ /* 0x0003e8000b000005 */
[----:B------:R1:W-:Y:S01]  /*02d0*/  STS [UR4], R0 ;  /* 0x00000000ff007988 */ /* 0x0003e20008000804 */
[----:B------:R-:W-:Y:S05]  /*02e0*/  BRA `(.L_x_2) ;  /* 0x0000000000107947 */ /* 0x000fea0003800000 */
.L_x_1:
[----:B------:R-:W-:Y:S01]  /*02f0*/  IMAD.MOV.U32 R0, RZ, RZ, -0x1 ;  /* 0xffffffffff007424 */ /* 0x000fe200078e00ff */
[----:B------:R-:W-:-:S04]  /*0300*/  MOV R2, 0x330 ;  /* 0x0000033000027802 */ /* 0x000fc80000000f00 */
[----:B------:R1:W-:Y:S03]  /*0310*/  STS [UR4], R0 ;  /* 0x00000000ff007988 */ /* 0x0003e60008000804 */
[----:B01----:R-:W-:Y:S05]  /*0320*/  CALL.REL.NOINC `($__internal_1_$__cuda_sm10x_tcgen05_guardrail_trap_phase_invalid_during_alloc) ;  /* 0x000000dc00a07944 */ /* 0x003fea0003c00000 */
.L_x_2:
[----:B------:R-:W-:Y:S05]  /*0330*/  WARPSYNC.ALL ;  /* 0x0000000000007948 */ /* 0x000fea0003800000 */
[----:B------:R-:W-:Y:S01]  /*0340*/  NOP ;  /* 0x0000000000007918 */ /* 0x000fe20000000000 */
.L_x_0:
[----:B------:R-:W2:Y:S01]  /*0350*/  LDC.64 R24, c[0x0][0x398] ;  /* 0x0000e600ff187b82 */ /* 0x000ea20000000a00 */
[----:B------:R-:W3:Y:S01]  /*0360*/  S2R R5, SR_CTAID.X ;  /* 0x0000000000057919 */ /* 0x000ee20000002500 */
[----:B------:R-:W-:Y:S01]  /*0370*/  UMOV UR9, 0x400 ;  /* 0x0000040000097882 */ /* 0x000fe20000000000 */
[----:B------:R-:W4:Y:S01]  /*0380*/  LDCU UR14, c[0x0][0x3a4] ;  /* 0x00007480ff0e77ac */ /* 0x000f220008000800 */
[----:B------:R-:W1:Y:S04]  /*0390*/  LDCU.128 UR16, c[0x0][0x380] ;  /* 0x00007000ff1077ac */ /* 0x000e680008000c00 */
[----:B------:R-:W5:Y:S01]  /*03a0*/  S2UR UR6, SR_CgaCtaId ;  /* 0x00000000000679c3 */ /* 0x000f620000008800 */
[----:B------:R-:W-:-:S07]  /*03b0*/  UMOV UR12, 0x1 ;  /* 0x00000001000c7882 */ /* 0x000fce0000000000 */
[----:B------:R-:W0:Y:S01]  /*03c0*/  LDC R86, c[0x0][0x3a0] ;  /* 0x0000e800ff567b82 */ /* 0x000e220000000800 */
[----:B-12---:R-:W-:Y:S01]  /*03d0*/  VIADD R0, R25, 0x7f ;  /* 0x0000007f19007836 */ /* 0x006fe20000000000 */
[----:B------:R-:W-:-:S06]  /*03e0*/  IABS R11, R24 ;  /* 0x00000018000b7213 */ /* 0x000fcc0000000000 */
[----:B------:R-:W1:Y:S01]  /*03f0*/  LDC.64 R90, c[0x0][0x3a8] ;  /* 0x0000ea00ff5a7b82 */ /* 0x000e620000000a00 */
[----:B------:R-:W-:Y:S02]  /*0400*/  IABS R42, R25 ;  /* 0x00000019002a7213 */ /* 0x000fe40000000000 */
[----:B------:R-:W-:Y:S01]  /*0410*/  SHF.R.S32.HI R3, RZ, 0x1f, R0 ;  /* 0x0000001fff037819 */ /* 0x000fe20000011400 */
[----:B-----5:R-:W-:-:S03]  /*0420*/  ULEA UR9, UR6, UR9, 0x18 ;  /* 0x0000000906097291 */ /* 0x020fc6000f8ec0ff */
[----:B------:R-:W-:Y:S02]  /*0430*/  LEA.HI R3, R3, R0, RZ, 0x7 ;  /* 0x0000000003037211 */ /* 0x000fe400078f38ff */
[----:B---3--:R-:W-:Y:S02]  /*0440*/  IABS R8, R5 ;  /* 0x0000000500087213 */ /* 0x008fe40000000000 */
[----:B------:R-:W-:-:S05]  /*0450*/  SHF.R.S32.HI R3, RZ, 0x7, R3 ;  /* 0x00000007ff037819 */ /* 0x000fca0000011403 */
[----:B------:R-:W-:-:S05]  /*0460*/  IMAD.SHL.U32 R4, R3, 0x8, RZ ;  /* 0x0000000803047824 */ /* 0x000fca00078e00ff */
[-C--:B------:R-:W-:Y:S02]  /*0470*/  IABS R7, R4.reuse ;  /* 0x0000000400077213 */ /* 0x080fe40000000000 */
[----:B------:R-:W-:Y:S02]  /*0480*/  IABS R10, R4 ;  /* 0x00000004000a7213 */ /* 0x000fe40000000000 */
[----:B------:R-:W2:Y:S08]  /*0490*/  I2F.RP R0, R7 ;  /* 0x0000000700007306 */ /* 0x000eb00000209400 */
[----:B--2---:R-:W2:Y:S02]  /*04a0*/  MUFU.RCP R0, R0 ;  /* 0x0000000000007308 */ /* 0x004ea40000001000 */
[----:B--2---:R-:W-:-:S02]  /*04b0*/  VIADD R2, R0, 0xffffffe ;  /* 0x0ffffffe00027836 */ /* 0x004fc40000000000 */
[----:B------:R-:W-:-:S04]  /*04c0*/  IMAD.MOV R0, RZ, RZ, -R10 ;  /* 0x000000ffff007224 */ /* 0x000fc800078e0a0a */
[----:B------:R2:W3:Y:S02]  /*04d0*/  F2I.FTZ.U32.TRUNC.NTZ R3, R2 ;  /* 0x0000000200037305 */ /* 0x0004e4000021f000 */
[----:B--2---:R-:W-:Y:S02]  /*04e0*/  IMAD.MOV.U32 R2, RZ, RZ, RZ ;  /* 0x000000ffff027224 */ /* 0x004fe400078e00ff */
[----:B---3--:R-:W-:-:S04]  /*04f0*/  IMAD.MOV R6, RZ, RZ, -R3 ;  /* 0x000000ffff067224 */ /* 0x008fc800078e0a03 */
[----:B------:R-:W-:Y:S02]  /*0500*/  IMAD R9, R6, R7, RZ ;  /* 0x0000000706097224 */ /* 0x000fe400078e02ff */
[----:B------:R-:W-:Y:S02]  /*0510*/  IMAD.MOV.U32 R6, RZ, RZ, R8 ;  /* 0x000000ffff067224 */ /* 0x000fe400078e0008 */
[----:B------:R-:W-:-:S06]  /*0520*/  IMAD.HI.U32 R3, R3, R9, R2 ;  /* 0x0000000903037227 */ /* 0x000fcc00078e0002 */
[----:B------:R-:W-:-:S04]  /*0530*/  IMAD.HI.U32 R3, R3, R6, RZ ;  /* 0x0000000603037227 */ /* 0x000fc800078e00ff */
[----:B------:R-:W-:Y:S01]  /*0540*/  IMAD R0, R3, R0, R6 ;  /* 0x0000000003007224 */ /* 0x000fe200078e0206 */
[----:B------:R-:W-:Y:S04]  /*0550*/  BAR.SYNC.DEFER_BLOCKING 0x0 ;  /* 0x0000000000007b1d */ /* 0x000fe80000010000 */
[----:B------:R-:W-:-:S13]  /*0560*/  ISETP.GT.U32.AND P1, PT, R7, R0, PT ;  /* 0x000000000700720c */ /* 0x000fda0003f24070 */
[----:B------:R-:W-:Y:S02]  /*0570*/  @!P1 IMAD.IADD R0, R0, 0x1, -R7 ;  /* 0x0000000100009824 */ /* 0x000fe400078e0a07 */
[----:B------:R-:W-:Y:S01]  /*0580*/  @!P1 VIADD R3, R3, 0x1 ;  /* 0x0000000103039836 */ /* 0x000fe20000000000 */
[----:B------:R-:W-:Y:S02]  /*0590*/  ISETP.NE.AND P1, PT, R4, RZ, PT ;  /* 0x000000ff0400720c */ /* 0x000fe40003f25270 */
[----:B------:R-:W-:Y:S02]  /*05a0*/  ISETP.GE.U32.AND P0, PT, R0, R7, PT ;  /* 0x000000070000720c */ /* 0x000fe40003f06070 */
[----:B------:R-:W-:-:S04]  /*05b0*/  LOP3.LUT R0, R5, R4, RZ, 0x3c, !PT ;  /* 0x0000000405007212 */ /* 0x000fc800078e3cff */
[----:B------:R-:W-:Y:S01]  /*05c0*/  ISETP.GE.AND P2, PT, R0, RZ, PT ;  /* 0x000000ff0000720c */ /* 0x000fe20003f46270 */
[----:B------:R-:W-:-:S06]  /*05d0*/  VIADD R0, R24, 0xff ;  /* 0x000000ff18007836 */ /* 0x000fcc0000000000 */
[----:B------:R-:W-:-:S04]  /*05e0*/  @P0 VIADD R3, R3, 0x1 ;  /* 0x0000000103030836 */ /* 0x000fc80000000000 */
[----:B------:R-:W-:Y:S01]  /*05f0*/  IMAD.MOV.U32 R2, RZ, RZ, R3 ;  /* 0x000000ffff027224 */ /* 0x000fe200078e0003 */
[----:B------:R-:W-:-:S03]  /*0600*/  SHF.R.S32.HI R3, RZ, 0x1f, R0 ;  /* 0x0000001fff037819 */ /* 0x000fc60000011400 */
[----:B------:R-:W-:Y:S01]  /*0610*/  @!P2 IMAD.MOV R2, RZ, RZ, -R2 ;  /* 0x000000ffff02a224 */ /* 0x000fe200078e0a02 */
[----:B------:R-:W-:Y:S02]  /*0620*/  @!P1 LOP3.LUT R2, RZ, R4, RZ, 0x33, !PT ;  /* 0x00000004ff029212 */ /* 0x000fe400078e33ff */
[----:B------:R-:W-:-:S03]  /*0630*/  LEA.HI R3, R3, R0, RZ, 0x8 ;  /* 0x0000000003037211 */ /* 0x000fc600078f40ff */
[----:B------:R-:W-:Y:S02]  /*0640*/  IMAD.SHL.U32 R6, R2, 0x8, RZ ;  /* 0x0000000802067824 */ /* 0x000fe400078e00ff */
[----:B------:R-:W-:-:S03]  /*0650*/  IMAD.MOV R2, RZ, RZ, -R2 ;  /* 0x000000ffff027224 */ /* 0x000fc600078e0a02 */
[----:B------:R-:W-:Y:S01]  /*0660*/  LEA.HI.SX32 R3, R3, -R6, 0x18 ;  /* 0x8000000603037211 */ /* 0x000fe200078fc2ff */
[----:B------:R-:W-:-:S03]  /*0670*/  IMAD R8, R4, R2, R5 ;  /* 0x0000000204087224 */ /* 0x000fc600078e0205 */
[----:B------:R-:W-:-:S04]  /*0680*/  VIMNMX R13, PT, PT, R3, 0x8, PT ;  /* 0x00000008030d7848 */ /* 0x000fc80003fe0100 */
[-C--:B------:R-:W-:Y:S02]  /*0690*/  IABS R7, R13.reuse ;  /* 0x0000000d00077213 */ /* 0x080fe40000000000 */
[----:B------:R-:W-:Y:S02]  /*06a0*/  IABS R4, R13 ;  /* 0x0000000d00047213 */ /* 0x000fe40000000000 */
[----:B------:R-:W2:Y:S08]  /*06b0*/  I2F.RP R0, R7 ;  /* 0x0000000700007306 */ /* 0x000eb00000209400 */
[----:B--2---:R-:W2:Y:S02]  /*06c0*/  MUFU.RCP R0, R0 ;  /* 0x0000000000007308 */ /* 0x004ea40000001000 */
[----:B--2---:R-:W-:-:S06]  /*06d0*/  VIADD R3, R0, 0xffffffe ;  /* 0x0ffffffe00037836 */ /* 0x004fcc0000000000 */
[----:B------:R-:W2:Y:S02]  /*06e0*/  F2I.FTZ.U32.TRUNC.NTZ R3, R3 ;  /* 0x0000000300037305 */ /* 0x000ea4000021f000 */
[----:B--2---:R-:W-:-:S04]  /*06f0*/  IMAD.MOV R9, RZ, RZ, -R3 ;  /* 0x000000ffff097224 */ /* 0x004fc800078e0a03 */
[----:B------:R-:W-:Y:S01]  /*0700*/  IMAD.MOV.U32 R2, RZ, RZ, R9 ;  /* 0x000000ffff027224 */ /* 0x000fe200078e0009 */
[----:B------:R-:W-:-:S03]  /*0710*/  IABS R9, R8 ;  /* 0x0000000800097213 */ /* 0x000fc60000000000 */
[----:B------:R-:W-:Y:S02]  /*0720*/  IMAD R5, R2, R7, RZ ;  /* 0x0000000702057224 */ /* 0x000fe400078e02ff */
[----:B------:R-:W-:-:S04]  /*0730*/  IMAD.MOV.U32 R2, RZ, RZ, RZ ;  /* 0x000000ffff027224 */ /* 0x000fc800078e00ff */
[----:B------:R-:W-:Y:S01]  /*0740*/  IMAD.HI.U32 R2, R3, R5, R2 ;  /* 0x0000000503027227 */ /* 0x000fe200078e0002 */
[----:B------:R-:W-:-:S03]  /*0750*/  LOP3.LUT R5, R103, 0xff, RZ, 0xc0, !PT ;  /* 0x000000ff67057812 */ /* 0x000fc600078ec0ff */
[----:B------:R-:W-:Y:S01]  /*0760*/  IMAD.MOV R3, RZ, RZ, -R4 ;  /* 0x000000ffff037224 */ /* 0x000fe200078e0a04 */
[----:B------:R-:W-:Y:S01]  /*0770*/  ISETP.NE.U32.AND P3, PT, R5, RZ, PT ;  /* 0x000000ff0500720c */ /* 0x000fe20003f65070 */
[----:B------:R-:W-:Y:S01]  /*0780*/  IMAD.HI.U32 R0, R2, R9, RZ ;  /* 0x0000000902007227 */ /* 0x000fe200078e00ff */
[----:B------:R-:W2:Y:S03]  /*0790*/  I2F.RP R4, R11 ;  /* 0x0000000b00047306 */ /* 0x000ea60000209400 */
[----:B------:R-:W-:-:S05]  /*07a0*/  IMAD R2, R0, R3, R9 ;  /* 0x0000000300027224 */ /* 0x000fca00078e0209 */
[----:B------:R-:W-:Y:S01]  /*07b0*/  ISETP.GT.U32.AND P1, PT, R7, R2, PT ;  /* 0x000000020700720c */ /* 0x000fe20003f24070 */
[----:B--2---:R-:W2:-:S12]  /*07c0*/  MUFU.RCP R4, R4 ;  /* 0x0000000400047308 */ /* 0x004e980000001000 */
[----:B------:R-:W-:Y:S02]  /*07d0*/  @!P1 IMAD.IADD R2, R2, 0x1, -R7 ;  /* 0x0000000102029824 */ /* 0x000fe400078e0a07 */
[----:B------:R-:W-:Y:S01]  /*07e0*/  @!P1 VIADD R0, R0, 0x1 ;  /* 0x0000000100009836 */ /* 0x000fe20000000000 */
[----:B------:R-:W-:Y:S02]  /*07f0*/  ISETP.NE.AND P1, PT, R13, RZ, PT ;  /* 0x000000ff0d00720c */ /* 0x000fe40003f25270 */
[----:B------:R-:W-:Y:S02]  /*0800*/  ISETP.GE.U32.AND P0, PT, R2, R7, PT ;  /* 0x000000070200720c */ /* 0x000fe40003f06070 */
[----:B------:R-:W-:-:S04]  /*0810*/  LOP3.LUT R2, R8, R13, RZ, 0x3c, !PT ;  /* 0x0000000d08027212 */ /* 0x000fc800078e3cff */
[----:B------:R-:W-:Y:S01]  /*0820*/  ISETP.GE.AND P2, PT, R2, RZ, PT ;  /* 0x000000ff0200720c */ /* 0x000fe20003f46270 */
[----:B--2---:R-:W-:-:S06]  /*0830*/  VIADD R3, R4, 0xffffffe ;  /* 0x0ffffffe04037836 */ /* 0x004fcc0000000000 */
[----:B------:R-:W-:Y:S01]  /*0840*/  @P0 VIADD R0, R0, 0x1 ;  /* 0x0000000100000836 */ /* 0x000fe20000000000 */
[----:B------:R-:W2:Y:S05]  /*0850*/  F2I.FTZ.U32.TRUNC.NTZ R3, R3 ;  /* 0x0000000300037305 */ /* 0x000eaa000021f000 */
[----:B------:R-:W-:Y:S01]  /*0860*/  @!P2 IMAD.MOV R0, RZ, RZ, -R0 ;  /* 0x000000ffff00a224 */ /* 0x000fe200078e0a00 */
[----:B------:R-:W-:-:S05]  /*0870*/  @!P1 LOP3.LUT R0, RZ, R13, RZ, 0x33, !PT ;  /* 0x0000000dff009212 */ /* 0x000fca00078e33ff */
[----:B------:R-:W-:-:S04]  /*0880*/  IMAD.MOV R2, RZ, RZ, -R0 ;  /* 0x000000ffff027224 */ /* 0x000fc800078e0a00 */
[----:B------:R-:W-:Y:S02]  /*0890*/  IMAD R2, R13, R2, R8 ;  /* 0x000000020d027224 */ /* 0x000fe400078e0208 */
[----:B--2---:R-:W-:Y:S02]  /*08a0*/  IMAD.MOV R4, RZ, RZ, -R3 ;  /* 0x000000ffff047224 */ /* 0x004fe400078e0a03 */
[----:B------:R-:W-:Y:S02]  /*08b0*/  IMAD.IADD R2, R6, 0x1, R2 ;  /* 0x0000000106027824 */ /* 0x000fe400078e0202 */
[----:B------:R-:W-:Y:S01]  /*08c0*/  IMAD R7, R4, R11, RZ ;  /* 0x0000000b04077224 */ /* 0x000fe200078e02ff */
[----:B------:R-:W2:Y:S01]  /*08d0*/  LDS R6, [UR9] ;  /* 0x00000009ff067984 */ /* 0x000ea20008000800 */
[----:B------:R-:W-:Y:S01]  /*08e0*/  IMAD R237, R2, 0x100, R5 ;  /* 0x0000010002ed7824 */ /* 0x000fe200078e0205 */
[----:B------:R-:W3:Y:S01]  /*08f0*/  I2F.RP R4, R42 ;  /* 0x0000002a00047306 */ /* 0x000ee20000209400 */
[----:B------:R-:W-:-:S02]  /*0900*/  IMAD.MOV.U32 R2, RZ, RZ, RZ ;  /* 0x000000ffff027224 */ /* 0x000fc400078e00ff */
[----:B0-----:R-:W-:Y:S01]  /*0910*/  VIADD R5, R86, 0xffffffff ;  /* 0xffffffff56057836 */ /* 0x001fe20000000000 */
[----:B------:R-:W-:Y:S01]  /*0920*/  BAR.SYNC.DEFER_BLOCKING 0x0 ;  /* 0x0000000000007b1d */ /* 0x000fe20000010000 */
[----:B------:R-:W-:Y:S01]  /*0930*/  IMAD.HI.U32 R2, R3, R7, R2 ;  /* 0x0000000703027227 */ /* 0x000fe200078e0002 */
[----:B------:R-:W-:Y:S02]  /*0940*/  IABS R3, R237 ;  /* 0x000000ed00037213 */ /* 0x000fe40000000000 */
[----:B------:R-:W-:Y:S02]  /*0950*/  SHF.R.U32.HI R7, RZ, 0x5, R103 ;  /* 0x00000005ff077819 */ /* 0x000fe40000011667 */
[----:B------:R-:W-:Y:S01]  /*0960*/  ISETP.GE.AND P5, PT, R237, RZ, PT ;  /* 0x000000ffed00720c */ /* 0x000fe20003fa6270 */
[----:B------:R-:W-:Y:S01]  /*0970*/  IMAD.HI.U32 R2, R2, R3, RZ ;  /* 0x0000000302027227 */ /* 0x000fe200078e00ff */
[----:B------:R-:W-:Y:S02]  /*0980*/  R2UR UR13, R7 ;  /* 0x00000000070d72ca */ /* 0x000fe400000e0000 */
[----:B------:R-:W-:Y:S01]  /*0990*/  ISETP.GE.U32.AND P2, PT, R5, 0x7fffffc0, PT ;  /* 0x7fffffc00500780c */ /* 0x000fe20003f46070 */
[----:B------:R-:W-:Y:S01]  /*09a0*/  IMAD.MOV R2, RZ, RZ, -R2 ;  /* 0x000000ffff027224 */ /* 0x000fe200078e0a02 */
[----:B---3--:R-:W0:Y:S03]  /*09b0*/  MUFU.RCP R4, R4 ;  /* 0x0000000400047308 */ /* 0x008e260000001000 */
[----:B------:R-:W-:-:S05]  /*09c0*/  IMAD R2, R11, R2, R3 ;  /* 0x000000020b027224 */ /* 0x000fca00078e0203 */
[----:B------:R-:W-:Y:S01]  /*09d0*/  ISETP.GT.U32.AND P0, PT, R11, R2, PT ;  /* 0x000000020b00720c */ /* 0x000fe20003f04070 */
[----:B------:R-:W-:Y:S02]  /*09e0*/  USHF.L.U32 UR4, UR13, 0x15, URZ ;  /* 0x000000150d047899 */ /* 0x000fe400080006ff */
[----:B------:R-:W-:Y:S02]  /*09f0*/  USHF.L.U32 UR5, UR13, 0x5, URZ ;  /* 0x000000050d057899 */ /* 0x000fe400080006ff */
[----:B------:R-:W-:Y:S02]  /*0a00*/  ULOP3.LUT UR4, UR4, 0x600000, URZ, 0xc0, !UPT ;  /* 0x0060000004047892 */ /* 0x000fe4000f8ec0ff */
[----:B------:R-:W-:Y:S01]  /*0a10*/  ULOP3.LUT UR5, UR5, 0x80, URZ, 0xc0, !UPT ;  /* 0x0000008005057892 */ /* 0x000fe2000f8ec0ff */
[----:B0-----:R-:W-:Y:S02]  /*0a20*/  VIADD R3, R4, 0xffffffe ;  /* 0x0ffffffe04037836 */ /* 0x001fe40000000000 */
[----:B------:R-:W-:-:S03]  /*0a30*/  VIADD R4, R86, 0xfffffffe ;  /* 0xfffffffe56047836 */ /* 0x000fc60000000000 */
[----:B------:R-:W-:Y:S01]  /*0a40*/  @!P0 IMAD.IADD R2, R2, 0x1, -R11 ;  /* 0x0000000102028824 */ /* 0x000fe200078e0a0b */
[----:B--2---:R-:W-:Y:S01]  /*0a50*/  R2UR UR8, R6 ;  /* 0x00000000060872ca */ /* 0x004fe200000e0000 */
[----:B------:R-:W0:Y:S01]  /*0a60*/  F2I.FTZ.U32.TRUNC.NTZ R3, R3 ;  /* 0x0000000300037305 */ /* 0x000e22000021f000 */
[----:B------:R-:W-:Y:S01]  /*0a70*/  ISETP.GE.U32.AND P1, PT, R4, 0x7fffffbf, PT ;  /* 0x7fffffbf0400780c */ /* 0x000fe20003f26070 */
[----:B------:R-:W-:Y:S01]  /*0a80*/  VIADD R4, R86, 0xfffffffd ;  /* 0xfffffffd56047836 */ /* 0x000fe20000000000 */
[----:B------:R-:W-:-:S04]  /*0a90*/  ISETP.GT.U32.AND P0, PT, R11, R2, PT ;  /* 0x000000020b00720c */ /* 0x000fc80003f04070 */
[----:B------:R-:W-:Y:S01]  /*0aa0*/  ISETP.GE.U32.AND P4, PT, R4, 0x7fffffbe, PT ;  /* 0x7fffffbe0400780c */ /* 0x000fe20003f86070 */
[----:B0-----:R-:W-:-:S08]  /*0ab0*/  IMAD.MOV R43, RZ, RZ, -R3 ;  /* 0x000000ffff2b7224 */ /* 0x001fd000078e0a03 */
[----:B------:R-:W-:Y:S01]  /*0ac0*/  @!P0 IMAD.IADD R2, R2, 0x1, -R11 ;  /* 0x0000000102028824 */ /* 0x000fe200078e0a0b */
[----:B------:R-:W-:Y:S01]  /*0ad0*/  ISETP.NE.AND P0, PT, R24, RZ, PT ;  /* 0x000000ff1800720c */ /* 0x000fe20003f05270 */
[----:B------:R-:W-:Y:S02]  /*0ae0*/  IMAD R43, R43, R42, RZ ;  /* 0x0000002a2b2b7224 */ /* 0x000fe400078e02ff */
[----:B------:R-:W-:Y:S02]  /*0af0*/  IMAD.MOV.U32 R93, RZ, RZ, R2 ;  /* 0x000000ffff5d7224 */ /* 0x000fe400078e0002 */
[----:B------:R-:W-:Y:S02]  /*0b00*/  IMAD.MOV.U32 R2, RZ, RZ, RZ ;  /* 0x000000ffff027224 */ /* 0x000fe400078e00ff */
[----:B------:R-:W-:Y:S02]  /*0b10*/  @!P5 IMAD.MOV R93, RZ, RZ, -R93 ;  /* 0x000000ffff5dd224 */ /* 0x000fe400078e0a5d */
[----:B------:R-:W-:-:S04]  /*0b20*/  IMAD.HI.U32 R43, R3, R43, R2 ;  /* 0x0000002b032b7227 */ /* 0x000fc800078e0002 */
[----:B------:R-:W-:Y:S01]  /*0b30*/  @!P0 LOP3.LUT R93, RZ, R24, RZ, 0x33, !PT ;  /* 0x00000018ff5d8212 */ /* 0x000fe200078e33ff */
[----:B------:R-:W-:Y:S01]  /*0b40*/  VIADD R3, R86, 0xfffffffc ;  /* 0xfffffffc56037836 */ /* 0x000fe20000000000 */
[----:B-1--4-:R-:W-:Y:S06]  /*0b50*/  BRA.U UP0, `(.L_x_5) ;  /* 0x0000000100187547 */ /* 0x012fec000b800000 */
[----:B------:R-:W-:Y:S01]  /*0b60*/  ELECT P0, URZ, PT ;  /* 0x0000000000ff782f */ /* 0x000fe20003800000 */
[----:B------:R-:W-:Y:S01]  /*0b70*/  IMAD.MOV.U32 R2, RZ, RZ, 0x1 ;  /* 0x00000001ff027424 */ /* 0x000fe200078e00ff */
[----:B------:R-:W-:Y:S01]  /*0b80*/  UMOV UR7, 0x40 ;  /* 0x0000004000077882 */ /* 0x000fe20000000000 */
[----:B------:R-:W-:Y:S01]  /*0b90*/  UVIRTCOUNT.DEALLOC.SMPOOL 0x80 ;  /* 0x000000800000784c */ /* 0x000fe20000000000 */
[----:B------:R-:W-:-:S09]  /*0ba0*/  ULEA UR7, UR6, UR7, 0x18 ;  /* 0x0000000706077291 */ /* 0x000fd2000f8ec0ff */
[----:B------:R0:W-:Y:S03]  /*0bb0*/  @P0 STS.U8 [UR7], R2 ;  /* 0x00000002ff000988 */ /* 0x0001e60008000007 */
.L_x_5:
[----:B------:R-:W-:Y:S01]  /*0bc0*/  UIADD3 UR10, UPT, UPT, UR5, UR4, UR8 ;  /* 0x00000004050a7290 */ /* 0x000fe2000fffe008 */
[----:B------:R-:W-:Y:S01]  /*0bd0*/  IMAD R93, R93, UR14, RZ ;  /* 0x0000000e5d5d7c24 */ /* 0x000fe2000f8e02ff */
[----:B------:R-:W-:Y:S01]  /*0be0*/  VOTEU.ALL UP1, P3 ;  /* 0x0000000000ff7886 */ /* 0x000fe20001820000 */
[----:B------:R-:W-:Y:S01]  /*0bf0*/  UIADD3 UR11, UPT, UPT, UR9, 0xc000, URZ ;  /* 0x0000c000090b7890 */ /* 0x000fe2000fffe0ff */
[----:B0-----:R-:W-:Y:S01]  /*0c00*/  VIADD R2, R86, 0xfffffffb ;  /* 0xfffffffb56027836 */ /* 0x001fe20000000000 */
[----:B------:R-:W-:Y:S01]  /*0c10*/  VOTEU.ALL UP2, P3 ;  /* 0x0000000000ff7886 */ /* 0x000fe20001840000 */
[----:B------:R-:W-:Y:S02]  /*0c20*/  SHF.R.S32.HI R92, RZ, 0x1f, R93 ;  /* 0x0000001fff5c7819 */ /* 0x000fe4000001145d */
[----:B------:R-:W-:Y:S01]  /*0c30*/  PRMT R37, RZ, 0x7610, R37 ;  /* 0x00007610ff257816 */ /* 0x000fe20000000025 */
[----:B------:R-:W-:Y:S01]  /*0c40*/  STTM.x128 tmem[UR10], RZ ;  /* 0x000000ff000079ed */ /* 0x000fe200083c000a */
[----:B------:R-:W0:Y:S01]  /*0c50*/  FENCE.VIEW.ASYNC.T ;  /* 0x00000000000073c6 */ /* 0x000e220000000200 */
[----:B------:R-:W-:-:S04]  /*0c60*/  @!UP1 UIADD3 UR4, UPT, UPT, -UR12, 0x100000, URZ ;  /* 0x001000000c049890 */ /* 0x000fc8000fffe1ff */
[----:B------:R-:W-:Y:S02]  /*0c70*/  @!UP1 USHF.L.U32 UR5, UR4, 0xb, URZ ;  /* 0x0000000b04059899 */ /* 0x000fe400080006ff */
[----:B------:R-:W-:Y:S01]  /*0c80*/  @!UP1 USHF.L.U32 UR4, UR4, 0x1, URZ ;  /* 0x0000000104049899 */ /* 0x000fe200080006ff */
[----:B0-----:R-:W-:Y:S01]  /*0c90*/  BAR.SYNC.DEFER_BLOCKING 0x0 ;  /* 0x0000000000007b1d */ /* 0x001fe20000010000 */
[----:B------:R-:W-:Y:S01]  /*0ca0*/  IADD3 R22, P6, PT, R93, UR16, RZ ;  /* 0x000000105d167c10 */ /* 0x000fe2000ffde0ff */
[----:B------:R-:W-:Y:S01]  /*0cb0*/  VIADD R4, R86, 0xfffffffa ;  /* 0xfffffffa56047836 */ /* 0x000fe20000000000 */
[----:B------:R-:W-:Y:S02]  /*0cc0*/  ISETP.GE.U32.AND P0, PT, R2, 0x7fffffbc, PT ;  /* 0x7fffffbc0200780c */ /* 0x000fe40003f06070 */
[----:B------:R-:W-:Y:S01]  /*0cd0*/  IADD3.X R23, PT, PT, R92, UR17, RZ, P6, !PT ;  /* 0x000000115c177c10 */ /* 0x000fe2000b7fe4ff */
[----:B------:R-:W-:Y:S01]  /*0ce0*/  IMAD.SHL.U32 R215, R90, 0x2, RZ ;  /* 0x000000025ad77824 */ /* 0x000fe200078e00ff */
[----:B------:R-:W-:-:S02]  /*0cf0*/  SHF.R.S32.HI R220, RZ, 0x1f, R90 ;  /* 0x0000001fffdc7819 */ /* 0x000fc4000001145a */
[----:B------:R-:W-:Y:S02]  /*0d00*/  ISETP.GE.U32.AND P5, PT, R3, 0x7fffffbd, PT ;  /* 0x7fffffbd0300780c */ /* 0x000fe40003fa6070 */
[----:B------:R-:W-:Y:S01]  /*0d10*/  PRMT R33, RZ, 0x7610, R33 ;  /* 0x00007610ff217816 */ /* 0x000fe20000000021 */
[----:B------:R-:W-:Y:S01]  /*0d20*/  VIADD R6, R86, 0xfffffff9 ;  /* 0xfffffff956067836 */ /* 0x000fe20000000000 */
[----:B------:R-:W-:Y:S01]  /*0d30*/  IADD3 R2, P6, PT, R22, R90, RZ ;  /* 0x0000005a16027210 */ /* 0x000fe20007fde0ff */
[C---:B------:R-:W-:Y:S01]  /*0d40*/  IMAD R214, R90.reuse, 0x3, RZ ;  /* 0x000000035ad67824 */ /* 0x040fe200078e02ff */
[----:B------:R-:W-:Y:S01]  /*0d50*/  PRMT R24, RZ, 0x7610, R24 ;  /* 0x00007610ff187816 */ /* 0x000fe20000000018 */
[C---:B------:R-:W-:Y:S01]  /*0d60*/  IMAD.SHL.U32 R213, R90.reuse, 0x4, RZ ;  /* 0x000000045ad57824 */ /* 0x040fe200078e00ff */
[----:B------:R-:W-:Y:S01]  /*0d70*/  PRMT R109, RZ, 0x7610, R109 ;  /* 0x00007610ff6d7816 */ /* 0x000fe2000000006d */
[C---:B------:R-:W-:Y:S01]  /*0d80*/  IMAD R209, R90.reuse, 0x5, RZ ;  /* 0x000000055ad17824 */ /* 0x040fe200078e02ff */
[----:B------:R-:W-:Y:S01]  /*0d90*/  PRMT R124, RZ, 0x7610, R124 ;  /* 0x00007610ff7c7816 */ /* 0x000fe2000000007c */
[----:B------:R-:W-:Y:S01]  /*0da0*/  IMAD R208, R90, 0x6, RZ ;  /* 0x000000065ad07824 */ /* 0x000fe200078e02ff */
[----:B------:R-:W-:Y:S01]  /*0db0*/  PRMT R133, RZ, 0x7610, R133 ;  /* 0x00007610ff857816 */ /* 0x000fe20000000085 */
[----:B------:R-:W-:-:S02]  /*0dc0*/  VIADD R14, R86, 0xffffffc6 ;  /* 0xffffffc6560e7836 */ /* 0x000fc40000000000 */
[----:B------:R-:W-:Y:S01]  /*0dd0*/  VIADD R13, R86, 0xffffffc7 ;  /* 0xffffffc7560d7836 */ /* 0x000fe20000000000 */
[----:B------:R-:W0:Y:S02]  /*0de0*/  FENCE.VIEW.ASYNC.S ;  /* 0x00000000000073c6 */ /* 0x000e240000000000 */
[----:B0-----:R0:W1:Y:S02]  /*0df0*/  @!UP2 SYNCS.EXCH.64 URZ, [UR11], UR4 ;  /* 0x000000040bffa5b2 */ /* 0x0010640008000100 */
[----:B-1----:R-:W-:Y:S01]  /*0e00*/  BAR.SYNC.DEFER_BLOCKING 0x0 ;  /* 0x0000000000007b1d */ /* 0x002fe20000010000 */
[----:B------:R-:W-:Y:S01]  /*0e10*/  IMAD.X R3, R220, 0x1, R23, P6 ;  /* 0x00000001dc037824 */ /* 0x000fe200030e0617 */
[----:B------:R-:W-:Y:S01]  /*0e20*/  SHF.R.S32.HI R7, RZ, 0x1f, R215 ;  /* 0x0000001fff077819 */ /* 0x000fe200000114d7 */
[C---:B------:R-:W-:Y:S02]  /*0e30*/  VIADD R17, R86.reuse, 0xffffffc2 ;  /* 0xffffffc256117836 */ /* 0x040fe40000000000 */
[----:B------:R-:W-:-:S02]  /*0e40*/  VIADD R18, R86, 0xffffffdc ;  /* 0xffffffdc56127836 */ /* 0x000fc40000000000 */
[C---:B------:R-:W-:Y:S02]  /*0e50*/  VIADD R21, R86.reuse, 0xffffffde ;  /* 0xffffffde56157836 */ /* 0x040fe40000000000 */
[C---:B------:R-:W-:Y:S02]  /*0e60*/  VIADD R26, R86.reuse, 0xffffffd8 ;  /* 0xffffffd8561a7836 */ /* 0x040fe40000000000 */
[C---:B------:R-:W-:Y:S02]  /*0e70*/  VIADD R29, R86.reuse, 0xffffffda ;  /* 0xffffffda561d7836 */ /* 0x040fe40000000000 */
[C---:B------:R-:W-:Y:S02]  /*0e80*/  VIADD R30, R86.reuse, 0xffffffd4 ;  /* 0xffffffd4561e7836 */ /* 0x040fe40000000000 */
[C---:B------:R-:W-:Y:S02]  /*0e90*/  VIADD R34, R86.reuse, 0xffffffd6 ;  /* 0xffffffd656227836 */ /* 0x040fe40000000000 */
[----:B------:R-:W-:-:S02]  /*0ea0*/  VIADD R35, R86, 0xffffffd0 ;  /* 0xffffffd056237836 */ /* 0x000fc40000000000 */
[C---:B------:R-:W-:Y:S02]  /*0eb0*/  VIADD R38, R86.reuse, 0xffffffd2 ;  /* 0xffffffd256267836 */ /* 0x040fe40000000000 */
[----:B------:R-:W-:Y:S01]  /*0ec0*/  VIADD R41, R86, 0xffffffd3 ;  /* 0xffffffd356297836 */ /* 0x000fe20000000000 */
[----:B------:R-:W-:Y:S01]  /*0ed0*/  PRMT R116, RZ, 0x7610, R116 ;  /* 0x00007610ff747816 */ /* 0x000fe20000000074 */
[----:B------:R-:W-:Y:S01]  /*0ee0*/  IMAD R207, R90, 0x7, RZ ;  /* 0x000000075acf7824 */ /* 0x000fe200078e02ff */
[----:B------:R-:W2:Y:S01]  /*0ef0*/  @!P2 LDG.E.U8 R37, desc[UR20][R22.64] ;  /* 0x000000141625a981 */ /* 0x000ea2000c1e1100 */
[----:B------:R-:W-:Y:S01]  /*0f00*/  ISETP.GE.U32.AND P2, PT, R4, 0x7fffffbb, PT ;  /* 0x7fffffbb0400780c */ /* 0x000fe20003f46070 */
[----:B------:R-:W-:Y:S01]  /*0f10*/  IMAD.SHL.U32 R203, R90, 0x8, RZ ;  /* 0x000000085acb7824 */ /* 0x000fe200078e00ff */
[----:B------:R-:W-:Y:S01]  /*0f20*/  IADD3 R4, P6, PT, R215, R22, RZ ;  /* 0x00000016d7047210 */ /* 0x000fe20007fde0ff */
[----:B------:R1:W3:Y:S01]  /*0f30*/  @!P1 LDG.E.U8 R33, desc[UR20][R2.64] ;  /* 0x0000001402219981 */ /* 0x0002e2000c1e1100 */
[----:B------:R-:W-:-:S02]  /*0f40*/  ISETP.GE.U32.AND P1, PT, R6, 0x7fffffba, PT ;  /* 0x7fffffba0600780c */ /* 0x000fc40003f26070 */
[----:B------:R-:W-:Y:S01]  /*0f50*/  PRMT R87, RZ, 0x7610, R87 ;  /* 0x00007610ff577816 */ /* 0x000fe20000000057 */
[----:B------:R-:W-:Y:S01]  /*0f60*/  IMAD.X R5, R7, 0x1, R23, P6 ;  /* 0x0000000107057824 */ /* 0x000fe200030e0617 */
[----:B------:R-:W-:Y:S01]  /*0f70*/  IADD3 R6, P6, PT, R214, R22, RZ ;  /* 0x00000016d6067210 */ /* 0x000fe20007fde0ff */
[----:B------:R-:W-:Y:S02]  /*0f80*/  VIADD R7, R86, 0xfffffff8 ;  /* 0xfffffff856077836 */ /* 0x000fe40000000000 */
[----:B------:R-:W-:Y:S01]  /*0f90*/  IMAD R172, R90, 0x18, RZ ;  /* 0x000000185aac7824 */ /* 0x000fe200078e02ff */
[----:B------:R4:W5:Y:S01]  /*0fa0*/  @!P4 LDG.E.U8 R24, desc[UR20][R4.64] ;  /* 0x000000140418c981 */ /* 0x000962000c1e1100 */
[----:B-1----:R-:W-:Y:S01]  /*0fb0*/  SHF.R.S32.HI R2, RZ, 0x1f, R214 ;  /* 0x0000001fff027819 */ /* 0x002fe200000114d6 */
[----:B------:R-:W-:Y:S01]  /*0fc0*/  VIADD R3, R86, 0xfffffff7 ;  /* 0xfffffff756037836 */ /* 0x000fe20000000000 */
[----:B------:R-:W-:Y:S01]  /*0fd0*/  ISETP.GE.U32.AND P4, PT, R7, 0x7fffffb9, PT ;  /* 0x7fffffb90700780c */ /* 0x000fe20003f86070 */
[----:B------:R-:W-:-:S02]  /*0fe0*/  IMAD R202, R90, 0x9, RZ ;  /* 0x000000095aca7824 */ /* 0x000fc400078e02ff */
[C---:B------:R-:W-:Y:S02]  /*0ff0*/  IMAD R201, R90.reuse, 0xa, RZ ;  /* 0x0000000a5ac97824 */ /* 0x040fe400078e02ff */
[C---:B------:R-:W-:Y:S02]  /*1000*/  IMAD.SHL.U32 R156, R90.reuse, 0x20, RZ ;  /* 0x000000205a9c7824 */ /* 0x040fe400078e00ff */
[----:B------:R-:W-:Y:S01]  /*1010*/  IMAD R197, R90, 0xb, RZ ;  /* 0x0000000b5ac57824 */ /* 0x000fe200078e02ff */
[----:B----4-:R-:W-:Y:S01]  /*1020*/  SHF.R.S32.HI R4, RZ, 0x1f, R213 ;  /* 0x0000001fff047819 */ /* 0x010fe200000114d5 */
[----:B------:R-:W-:Y:S01]  /*1030*/  IMAD.X R7, R2, 0x1, R23, P6 ;  /* 0x0000000102077824 */ /* 0x000fe200030e0617 */
[-C--:B------:R-:W-:Y:S01]  /*1040*/  IADD3 R2, P6, PT, R213, R22.reuse, RZ ;  /* 0x00000016d5027210 */ /* 0x080fe20007fde0ff */
[C---:B------:R-:W-:Y:S01]  /*1050*/  IMAD R140, R90.reuse, 0x28, RZ ;  /* 0x000000285a8c7824 */ /* 0x040fe200078e02ff */
[----:B------:R-:W-:Y:S01]  /*1060*/  PRMT R111, RZ, 0x7610, R111 ;  /* 0x00007610ff6f7816 */ /* 0x000fe2000000006f */
[----:B------:R-:W-:Y:S01]  /*1070*/  IMAD R196, R90, 0xc, RZ ;  /* 0x0000000c5ac47824 */ /* 0x000fe200078e02ff */
[----:B------:R1:W4:Y:S01]  /*1080*/  @!P5 LDG.E.U8 R109, desc[UR20][R6.64] ;  /* 0x00000014066dd981 */ /* 0x000322000c1e1100 */
[----:B------:R-:W-:Y:S01]  /*1090*/  ISETP.GE.U32.AND P5, PT, R3, 0x7fffffb8, PT ;  /* 0x7fffffb80300780c */ /* 0x000fe20003fa6070 */
[----:B------:R-:W-:Y:S01]  /*10a0*/  IMAD.X R3, R4, 0x1, R23, P6 ;  /* 0x0000000104037824 */ /* 0x000fe200030e0617 */
[----:B------:R-:W-:Y:S01]  /*10b0*/  SHF.R.S32.HI R5, RZ, 0x1f, R209 ;  /* 0x0000001fff057819 */ /* 0x000fe200000114d1 */
[----:B------:R-:W-:Y:S01]  /*10c0*/  VIADD R4, R86, 0xffffffec ;  /* 0xffffffec56047836 */ /* 0x000fe20000000000 */
[----:B------:R-:W-:-:S02]  /*10d0*/  IADD3 R8, P6, PT, R209, R22, RZ ;  /* 0x00000016d1087210 */ /* 0x000fc40007fde0ff */
[----:B------:R-:W-:Y:S01]  /*10e0*/  PRMT R125, RZ, 0x7610, R125 ;  /* 0x00007610ff7d7816 */ /* 0x000fe2000000007d */
[----:B------:R0:W2:Y:S01]  /*10f0*/  @!P0 LDG.E.U8 R124, desc[UR20][R2.64] ;  /* 0x00000014027c8981 */ /* 0x0000a2000c1e1100 */
[C---:B------:R-:W-:Y:S02]  /*1100*/  IMAD R195, R90.reuse, 0xd, RZ ;  /* 0x0000000d5ac37824 */ /* 0x040fe400078e02ff */
[C---:B------:R-:W-:Y:S01]  /*1110*/  IMAD R191, R90.reuse, 0xe, RZ ;  /* 0x0000000e5abf7824 */ /* 0x040fe200078e02ff */
[----:B------:R-:W-:Y:S01]  /*1120*/  PRMT R130, RZ, 0x7610, R130 ;  /* 0x00007610ff827816 */ /* 0x000fe20000000082 */
[--C-:B------:R-:W-:Y:S02]  /*1130*/  IMAD.X R9, R5, 0x1, R23.reuse, P6 ;  /* 0x0000000105097824 */ /* 0x100fe400030e0617 */
[----:B------:R-:W-:Y:S01]  /*1140*/  IMAD R189, R90, 0xf, RZ ;  /* 0x0000000f5abd7824 */ /* 0x000fe200078e02ff */
[----:B------:R-:W-:Y:S01]  /*1150*/  PRMT R114, RZ, 0x7610, R114 ;  /* 0x00007610ff727816 */ /* 0x000fe20000000072 */
[----:B------:R-:W-:Y:S01]  /*1160*/  VIADD R5, R86, 0xffffffed ;  /* 0xffffffed56057836 */ /* 0x000fe20000000000 */
[----:B------:R-:W-:Y:S01]  /*1170*/  ISETP.GE.U32.AND P0, PT, R4, 0x7fffffad, PT ;  /* 0x7fffffad0400780c */ /* 0x000fe20003f06070 */
[----:B------:R0:W2:Y:S01]  /*1180*/  @!P2 LDG.E.U8 R133, desc[UR20][R8.64] ;  /* 0x000000140885a981 */ /* 0x0000a2000c1e1100 */
[----:B------:R-:W-:Y:S01]  /*1190*/  SHF.R.S32.HI R10, RZ, 0x1f, R208 ;  /* 0x0000001fff0a7819 */ /* 0x000fe200000114d0 */
[----:B-1----:R-:W-:Y:S01]  /*11a0*/  VIADD R7, R86, 0xffffffee ;  /* 0xffffffee56077836 */ /* 0x002fe20000000000 */
[----:B------:R-:W-:Y:S01]  /*11b0*/  IADD3 R4, P6, PT, R208, R22, RZ ;  /* 0x00000016d0047210 */ /* 0x000fe20007fde0ff */
[C---:B0-----:R-:W-:Y:S01]  /*11c0*/  VIADD R2, R86.reuse, 0xffffffe8 ;  /* 0xffffffe856027836 */ /* 0x041fe20000000000 */
[----:B------:R-:W-:Y:S01]  /*11d0*/  ISETP.GE.U32.AND P2, PT, R5, 0x7fffffae, PT ;  /* 0x7fffffae0500780c */ /* 0x000fe20003f46070 */
[----:B------:R-:W-:Y:S01]  /*11e0*/  VIADD R6, R86, 0xffffffef ;  /* 0xffffffef56067836 */ /* 0x000fe20000000000 */
[----:B------:R-:W-:Y:S01]  /*11f0*/  SEL R19, RZ, 0x1, P0 ;  /* 0x00000001ff137807 */ /* 0x000fe20000000000 */
[----:B------:R-:W-:Y:S01]  /*1200*/  IMAD.X R5, R10, 0x1, R23, P6 ;  /* 0x000000010a057824 */ /* 0x000fe200030e0617 */
[----:B------:R-:W-:Y:S01]  /*1210*/  SEL R46, RZ, 0x1fffe, P2 ;  /* 0x0001fffeff2e7807 */ /* 0x000fe20001000000 */
[----:B------:R-:W-:Y:S01]  /*1220*/  VIADD R3, R86, 0xffffffe9 ;  /* 0xffffffe956037836 */ /* 0x000fe20000000000 */
[----:B------:R-:W-:Y:S01]  /*1230*/  ISETP.GE.U32.AND P6, PT, R7, 0x7fffffaf, PT ;  /* 0x7fffffaf0700780c */ /* 0x000fe20003fc6070 */
[----:B------:R-:W-:Y:S01]  /*1240*/  IMAD R187, R90, 0x11, RZ ;  /* 0x000000115abb7824 */ /* 0x000fe200078e02ff */
[----:B------:R-:W-:Y:S01]  /*1250*/  ISETP.GE.U32.AND P2, PT, R2, 0x7fffffa9, PT ;  /* 0x7fffffa90200780c */ /* 0x000fe20003f46070 */
[----:B------:R-:W-:Y:S01]  /*1260*/  VIADD R2, R86, 0xffffffeb ;  /* 0xffffffeb56027836 */ /* 0x000fe20000000000 */
[----:B------:R-:W-:Y:S01]  /*1270*/  ISETP.GE.U32.AND P0, PT, R6, 0x7fffffb0, PT ;  /* 0x7fffffb00600780c */ /* 0x000fe20003f06070 */
[C---:B------:R-:W-:Y:S01]  /*1280*/  VIADD R6, R86.reuse, 0xffffffea ;  /* 0xffffffea56067836 */ /* 0x040fe20000000000 */
[----:B------:R-:W-:Y:S01]  /*1290*/  SEL R44, RZ, 0x4, P6 ;  /* 0x00000004ff2c7807 */ /* 0x000fe20003000000 */
[C---:B------:R-:W-:Y:S01]  /*12a0*/  VIADD R9, R86.reuse, 0xffffffca ;  /* 0xffffffca56097836 */ /* 0x040fe20000000000 */
[----:B------:R-:W-:Y:S01]  /*12b0*/  ISETP.GE.U32.AND P6, PT, R3, 0x7fffffaa, PT ;  /* 0x7fffffaa0300780c */ /* 0x000fe20003fc6070 */
[C---:B------:R-:W-:Y:S01]  /*12c0*/  VIADD R3, R86.reuse, 0xffffffe4 ;  /* 0xffffffe456037836 */ /* 0x040fe20000000000 */
[----:B------:R-:W-:Y:S01]  /*12d0*/  SEL R50, RZ, 0x1, P2 ;  /* 0x00000001ff327807 */ /* 0x000fe20001000000 */
[----:B------:R-:W-:Y:S01]  /*12e0*/  VIADD R10, R86, 0xffffffc4 ;  /* 0xffffffc4560a7836 */ /* 0x000fe20000000000 */
[----:B------:R-:W-:Y:S01]  /*12f0*/  SEL R47, RZ, 0x7fff8, P0 ;  /* 0x0007fff8ff2f7807 */ /* 0x000fe20000000000 */
[----:B------:R0:W2:Y:S01]  /*1300*/  @!P1 LDG.E.U8 R116, desc[UR20][R4.64] ;  /* 0x0000001404749981 */ /* 0x0000a2000c1e1100 */
[----:B------:R-:W-:Y:S01]  /*1310*/  ISETP.GE.U32.AND P2, PT, R2, 0x7fffffac, PT ;  /* 0x7fffffac0200780c */ /* 0x000fe20003f46070 */
[----:B------:R-:W-:Y:S01]  /*1320*/  VIADD R2, R86, 0xffffffe5 ;  /* 0xffffffe556027836 */ /* 0x000fe20000000000 */
[----:B------:R-:W-:Y:S01]  /*1330*/  ISETP.GE.U32.AND P0, PT, R6, 0x7fffffab, PT ;  /* 0x7fffffab0600780c */ /* 0x000fe20003f06070 */
[----:B------:R-:W-:Y:S01]  /*1340*/  IMAD R184, R90, 0x12, RZ ;  /* 0x000000125ab87824 */ /* 0x000fe200078e02ff */
[----:B------:R-:W-:-:S02]  /*1350*/  SEL R51, RZ, 0x1fffe, P6 ;  /* 0x0001fffeff337807 */ /* 0x000fc40003000000 */
[----:B------:R-:W-:Y:S01]  /*1360*/  PRMT R95, RZ, 0x7610, R95 ;  /* 0x00007610ff5f7816 */ /* 0x000fe2000000005f */
[----:B------:R-:W-:Y:S01]  /*1370*/  IMAD.SHL.U32 R188, R90, 0x10, RZ ;  /* 0x000000105abc7824 */ /* 0x000fe200078e00ff */
[----:B------:R-:W-:Y:S01]  /*1380*/  ISETP.GE.U32.AND P6, PT, R3, 0x7fffffa5, PT ;  /* 0x7fffffa50300780c */ /* 0x000fe20003fc6070 */
[C---:B------:R-:W-:Y:S01]  /*1390*/  VIADD R3, R86.reuse, 0xffffffe7 ;  /* 0xffffffe756037836 */ /* 0x040fe20000000000 */
[----:B------:R-:W-:Y:S01]  /*13a0*/  SEL R48, RZ, 0x4, P0 ;  /* 0x00000004ff307807 */ /* 0x000fe20000000000 */
[----:B------:R-:W-:Y:S01]  /*13b0*/  VIADD R6, R86, 0xffffffe6 ;  /* 0xffffffe656067836 */ /* 0x000fe20000000000 */
[----:B------:R-:W-:Y:S01]  /*13c0*/  ISETP.GE.U32.AND P0, PT, R2, 0x7fffffa6, PT ;  /* 0x7fffffa60200780c */ /* 0x000fe20003f06070 */
[----:B------:R-:W-:Y:S01]  /*13d0*/  VIADD R2, R86, 0xffffffe1 ;  /* 0xffffffe156027836 */ /* 0x000fe20000000000 */
[----:B------:R-:W-:Y:S01]  /*13e0*/  SEL R54, RZ, 0x1, P6 ;  /* 0x00000001ff367807 */ /* 0x000fe20003000000 */
[----:B------:R-:W-:Y:S01]  /*13f0*/  IMAD R183, R90, 0x13, RZ ;  /* 0x000000135ab77824 */ /* 0x000fe200078e02ff */
[----:B------:R-:W-:-:S02]  /*1400*/  SEL R49, RZ, 0x7fff8, P2 ;  /* 0x0007fff8ff317807 */ /* 0x000fc40001000000 */
[----:B------:R-:W-:Y:S02]  /*1410*/  PRMT R101, RZ, 0x7610, R101 ;  /* 0x00007610ff657816 */ /* 0x000fe40000000065 */
[----:B------:R-:W-:Y:S01]  /*1420*/  PRMT R113, RZ, 0x7610, R113 ;  /* 0x00007610ff717816 */ /* 0x000fe20000000071 */
[----:B------:R-:W-:Y:S01]  /*1430*/  IMAD R180, R90, 0x14, RZ ;  /* 0x000000145ab47824 */ /* 0x000fe200078e02ff */
[----:B------:R-:W-:Y:S01]  /*1440*/  ISETP.GE.U32.AND P6, PT, R3, 0x7fffffa8, PT ;  /* 0x7fffffa80300780c */ /* 0x000fe20003fc6070 */
[----:B------:R-:W-:Y:S01]  /*1450*/  VIADD R3, R86, 0xffffffe0 ;  /* 0xffffffe056037836 */ /* 0x000fe20000000000 */
[----:B------:R-:W-:Y:S01]  /*1460*/  SEL R55, RZ, 0x1fffe, P0 ;  /* 0x0001fffeff377807 */ /* 0x000fe20000000000 */
[----:B------:R-:W-:Y:S01]  /*1470*/  IMAD.SHL.U32 R0, R0, 0x80, RZ ;  /* 0x0000008000007824 */ /* 0x000fe200078e00ff */
[----:B------:R-:W-:Y:S01]  /*1480*/  ISETP.GE.U32.AND P2, PT, R6, 0x7fffffa7, PT ;  /* 0x7fffffa70600780c */ /* 0x000fe20003f46070 */
[----:B------:R-:W-:Y:S01]  /*1490*/  VIADD R6, R86, 0xffffffe2 ;  /* 0xffffffe256067836 */ /* 0x000fe20000000000 */
[----:B------:R-:W-:Y:S01]  /*14a0*/  ISETP.GE.U32.AND P0, PT, R2, 0x7fffffa2, PT ;  /* 0x7fffffa20200780c */ /* 0x000fe20003f06070 */
[----:B------:R-:W-:Y:S01]  /*14b0*/  VIADD R2, R86, 0xffffffe3 ;  /* 0xffffffe356027836 */ /* 0x000fe20000000000 */
[----:B------:R-:W-:-:S02]  /*14c0*/  SEL R52, RZ, 0x4, P2 ;  /* 0x00000004ff347807 */ /* 0x000fc40001000000 */
[----:B------:R-:W-:Y:S01]  /*14d0*/  PRMT R127, RZ, 0x7610, R127 ;  /* 0x00007610ff7f7816 */ /* 0x000fe2000000007f */
[----:B------:R-:W-:Y:S01]  /*14e0*/  IMAD R179, R90, 0x15, RZ ;  /* 0x000000155ab37824 */ /* 0x000fe200078e02ff */
[----:B------:R-:W-:Y:S01]  /*14f0*/  ISETP.GE.U32.AND P2, PT, R3, 0x7fffffa1, PT ;  /* 0x7fffffa10300780c */ /* 0x000fe20003f46070 */
[----:B------:R-:W-:Y:S01]  /*1500*/  VIADD R3, R86, 0xffffffcc ;  /* 0xffffffcc56037836 */ /* 0x000fe20000000000 */
[----:B------:R-:W-:Y:S01]  /*1510*/  SEL R53, RZ, 0x7fff8, P6 ;  /* 0x0007fff8ff357807 */ /* 0x000fe20003000000 */
[C---:B------:R-:W-:Y:S01]  /*1520*/  IMAD R176, R90.reuse, 0x16, RZ ;  /* 0x000000165ab07824 */ /* 0x040fe200078e02ff */
[----:B------:R-:W-:Y:S02]  /*1530*/  SEL R58, RZ, 0x1fffe, P0 ;  /* 0x0001fffeff3a7807 */ /* 0x000fe40000000000 */
[----:B------:R-:W-:Y:S01]  /*1540*/  PRMT R128, RZ, 0x7610, R128 ;  /* 0x00007610ff807816 */ /* 0x000fe20000000080 */
[----:B------:R-:W-:Y:S01]  /*1550*/  IMAD R175, R90, 0x17, RZ ;  /* 0x000000175aaf7824 */ /* 0x000fe200078e02ff */
[----:B------:R-:W-:-:S02]  /*1560*/  ISETP.GE.U32.AND P6, PT, R6, 0x7fffffa3, PT ;  /* 0x7fffffa30600780c */ /* 0x000fc40003fc6070 */
[----:B------:R-:W-:Y:S01]  /*1570*/  PRMT R112, RZ, 0x7610, R112 ;  /* 0x00007610ff707816 */ /* 0x000fe20000000070 */
[----:B------:R-:W-:Y:S01]  /*1580*/  IMAD R171, R90, 0x19, RZ ;  /* 0x000000195aab7824 */ /* 0x000fe200078e02ff */
[----:B------:R-:W-:Y:S01]  /*1590*/  ISETP.GE.U32.AND P0, PT, R2, 0x7fffffa4, PT ;  /* 0x7fffffa40200780c */ /* 0x000fe20003f06070 */
[----:B------:R-:W-:Y:S01]  /*15a0*/  VIADD R2, R86, 0xffffffcd ;  /* 0xffffffcd56027836 */ /* 0x000fe20000000000 */
[----:B------:R-:W-:Y:S02]  /*15b0*/  SEL R56, RZ, 0x4, P6 ;  /* 0x00000004ff387807 */ /* 0x000fe40003000000 */
[----:B------:R-:W-:Y:S01]  /*15c0*/  PRMT R94, RZ, 0x7610, R94 ;  /* 0x00007610ff5e7816 */ /* 0x000fe2000000005e */
[----:B------:R-:W-:Y:S01]  /*15d0*/  IMAD R168, R90, 0x1a, RZ ;  /* 0x0000001a5aa87824 */ /* 0x000fe200078e02ff */
[----:B------:R-:W-:Y:S01]  /*15e0*/  ISETP.GE.U32.AND P6, PT, R3, 0x7fffff8d, PT ;  /* 0x7fffff8d0300780c */ /* 0x000fe20003fc6070 */
[----:B------:R-:W-:Y:S01]  /*15f0*/  VIADD R3, R86, 0xffffffce ;  /* 0xffffffce56037836 */ /* 0x000fe20000000000 */
[----:B------:R-:W-:Y:S01]  /*1600*/  SEL R57, RZ, 0x7fff8, P0 ;  /* 0x0007fff8ff397807 */ /* 0x000fe20000000000 */
[----:B------:R-:W-:Y:S01]  /*1610*/  IMAD R167, R90, 0x1b, RZ ;  /* 0x0000001b5aa77824 */ /* 0x000fe200078e02ff */
[----:B------:R-:W-:Y:S01]  /*1620*/  ISETP.GE.U32.AND P0, PT, R2, 0x7fffff8e, PT ;  /* 0x7fffff8e0200780c */ /* 0x000fe20003f06070 */
[C---:B------:R-:W-:Y:S01]  /*1630*/  VIADD R2, R86.reuse, 0xffffffcf ;  /* 0xffffffcf56027836 */ /* 0x040fe20000000000 */
[----:B------:R-:W-:Y:S01]  /*1640*/  SEL R7, RZ, 0x1, P6 ;  /* 0x00000001ff077807 */ /* 0x000fe20003000000 */
[----:B------:R-:W-:Y:S01]  /*1650*/  VIADD R6, R86, 0xffffffc8 ;  /* 0xffffffc856067836 */ /* 0x000fe20000000000 */
[----:B------:R-:W-:-:S02]  /*1660*/  ISETP.GE.U32.AND P6, PT, R3, 0x7fffff8f, PT ;  /* 0x7fffff8f0300780c */ /* 0x000fc40003fc6070 */
[----:B------:R-:W-:Y:S02]  /*1670*/  PRMT R89, RZ, 0x7610, R89 ;  /* 0x00007610ff597816 */ /* 0x000fe40000000059 */
[----:B------:R-:W-:Y:S01]  /*1680*/  PRMT R115, RZ, 0x7610, R115 ;  /* 0x00007610ff737816 */ /* 0x000fe20000000073 */
[C---:B------:R-:W-:Y:S01]  /*1690*/  IMAD R164, R90.reuse, 0x1c, RZ ;  /* 0x0000001c5aa47824 */ /* 0x040fe200078e02ff */
[----:B------:R-:W-:Y:S01]  /*16a0*/  SEL R8, RZ, 0x1fffe, P0 ;  /* 0x0001fffeff087807 */ /* 0x000fe20000000000 */
[----:B------:R-:W-:Y:S01]  /*16b0*/  IMAD R163, R90, 0x1d, RZ ;  /* 0x0000001d5aa37824 */ /* 0x000fe200078e02ff */
[----:B------:R-:W-:Y:S01]  /*16c0*/  ISETP.GE.U32.AND P0, PT, R2, 0x7fffff90, PT ;  /* 0x7fffff900200780c */ /* 0x000fe20003f06070 */
[----:B------:R-:W-:Y:S01]  /*16d0*/  VIADD R2, R86, 0xffffffc9 ;  /* 0xffffffc956027836 */ /* 0x000fe20000000000 */
[----:B------:R-:W-:Y:S02]  /*16e0*/  SEL R3, RZ, 0x4, P6 ;  /* 0x00000004ff037807 */ /* 0x000fe40003000000 */
[----:B------:R-:W-:Y:S01]  /*16f0*/  PRMT R126, RZ, 0x7610, R126 ;  /* 0x00007610ff7e7816 */ /* 0x000fe2000000007e */
[----:B------:R-:W-:Y:S01]  /*1700*/  IMAD R160, R90, 0x1e, RZ ;  /* 0x0000001e5aa07824 */ /* 0x000fe200078e02ff */
[----:B------:R-:W-:-:S02]  /*1710*/  ISETP.GE.U32.AND P6, PT, R6, 0x7fffff89, PT ;  /* 0x7fffff890600780c */ /* 0x000fc40003fc6070 */
        /* <DEDUP_REMOVED lines=12> */
[----:B------:R-:W-:Y:S02]  /*17e0*/  SEL R12, RZ, 0x1fffe, P0 ;  /* 0x0001fffeff0c7807 */ /* 0x000fe40000000000 */
[----:B------:R-:W-:Y:S01]  /*17f0*/  PRMT R88, RZ, 0x7610, R88 ;  /* 0x00007610ff587816 */ /* 0x000fe20000000058 */
        /* <DEDUP_REMOVED lines=21> */
[C---:B------:R-:W-:Y:S01]  /*1950*/  IMAD R135, R90.reuse, 0x2b, RZ ;  /* 0x0000002b5a877824 */ /* 0x040fe200078e02ff */
[----:B------:R-:W-:Y:S02]  /*1960*/  ISETP.GE.U32.AND P0, PT, R13, 0x7fffff88, PT ;  /* 0x7fffff880d00780c */ /* 0x000fe40003f06070 */
[----:B------:R-:W-:Y:S01]  /*1970*/  PRMT R105, RZ, 0x7610, R105 ;  /* 0x00007610ff697816 */ /* 0x000fe20000000069 */
[C---:B------:R-:W-:Y:S01]  /*1980*/  IMAD R132, R90.reuse, 0x2c, RZ ;  /* 0x0000002c5a847824 */ /* 0x040fe200078e02ff */
[----:B------:R-:W-:Y:S02]  /*1990*/  SEL R13, RZ, 0x4, P6 ;  /* 0x00000004ff0d7807 */ /* 0x000fe40003000000 */
[----:B------:R-:W-:Y:S01]  /*19a0*/  PRMT R120, RZ, 0x7610, R120 ;  /* 0x00007610ff787816 */ /* 0x000fe20000000078 */
[----:B------:R-:W-:Y:S01]  /*19b0*/  IMAD R131, R90, 0x2d, RZ ;  /* 0x0000002d5a837824 */ /* 0x000fe200078e02ff */
[----:B------:R-:W-:Y:S01]  /*19c0*/  ISETP.GE.U32.AND P6, PT, R2, 0x7fffff82, PT ;  /* 0x7fffff820200780c */ /* 0x000fe20003fc6070 */
[----:B------:R-:W-:Y:S01]  /*19d0*/  VIADD R2, R86, 0xffffffc3 ;  /* 0xffffffc356027836 */ /* 0x000fe20000000000 */
[----:B------:R-:W-:Y:S01]  /*19e0*/  SEL R14, RZ, 0x7fff8, P0 ;  /* 0x0007fff8ff0e7807 */ /* 0x000fe20000000000 */
[----:B------:R-:W1:Y:S01]  /*19f0*/  LDCU UR6, c[0x0][0x3b0] ;  /* 0x00007600ff0677ac */ /* 0x000e620008000800 */
[----:B------:R-:W-:-:S02]  /*1a00*/  ISETP.GE.U32.AND P0, PT, R17, 0x7fffff83, PT ;  /* 0x7fffff831100780c */ /* 0x000fc40003f06070 */
[----:B------:R-:W-:Y:S01]  /*1a10*/  SEL R20, RZ, 0x1fffe, P6 ;  /* 0x0001fffeff147807 */ /* 0x000fe20003000000 */
[----:B------:R-:W0:Y:S01]  /*1a20*/  LDCU UR7, c[0x0][0x3b0] ;  /* 0x00007600ff0777ac */ /* 0x000e220008000800 */
[----:B------:R-:W-:Y:S01]  /*1a30*/  ISETP.GE.U32.AND P6, PT, R2, 0x7fffff84, PT ;  /* 0x7fffff840200780c */ /* 0x000fe20003fc6070 */
[----:B------:R-:W-:Y:S01]  /*1a40*/  VIADD R2, R86, 0xffffffdd ;  /* 0xffffffdd56027836 */ /* 0x000fe20000000000 */
[----:B------:R-:W-:Y:S01]  /*1a50*/  SEL R17, RZ, 0x4, P0 ;  /* 0x00000004ff117807 */ /* 0x000fe20000000000 */
[----:B------:R-:W0:Y:S01]  /*1a60*/  LDCU UR14, c[0x0][0x3b0] ;  /* 0x00007600ff0e77ac */ /* 0x000e220008000800 */
[----:B------:R-:W-:Y:S02]  /*1a70*/  ISETP.GE.U32.AND P0, PT, R18, 0x7fffff9d, PT ;  /* 0x7fffff9d1200780c */ /* 0x000fe40003f06070 */
[----:B------:R-:W-:Y:S01]  /*1a80*/  SEL R18, RZ, 0x7fff8, P6 ;  /* 0x0007fff8ff127807 */ /* 0x000fe20003000000 */
[----:B------:R-:W0:Y:S01]  /*1a90*/  LDCU UR22, c[0x0][0x3b0] ;  /* 0x00007600ff1677ac */ /* 0x000e220008000800 */
[----:B------:R-:W-:Y:S01]  /*1aa0*/  ISETP.GE.U32.AND P6, PT, R2, 0x7fffff9e, PT ;  /* 0x7fffff9e0200780c */ /* 0x000fe20003fc6070 */
[----:B------:R-:W-:Y:S01]  /*1ab0*/  VIADD R2, R86, 0xffffffdf ;  /* 0xffffffdf56027836 */ /* 0x000fe20000000000 */
[----:B------:R-:W-:Y:S01]  /*1ac0*/  SEL R27, RZ, 0x1, P0 ;  /* 0x00000001ff1b7807 */ /* 0x000fe20000000000 */
[----:B------:R-:W0:Y:S01]  /*1ad0*/  LDCU UR15, c[0x0][0x3b0] ;  /* 0x00007600ff0f77ac */ /* 0x000e220008000800 */
        /* <DEDUP_REMOVED lines=43> */
[----:B------:R-:W-:Y:S02]  /*1d90*/  SEL R45, RZ, 0x1fffe, P6 ;  /* 0x0001fffeff2d7807 */ /* 0x000fe40003000000 */
[----:B------:R-:W-:Y:S01]  /*1da0*/  ISETP.GE.U32.AND P6, PT, R2, 0x7fffffb7, PT ;  /* 0x7fffffb70200780c */ /* 0x000fe20003fc6070 */
[----:B------:R-:W-:Y:S01]  /*1db0*/  VIADD R2, R86, 0xffffffc0 ;  /* 0xffffffc056027836 */ /* 0x000fe20000000000 */
[----:B------:R-:W-:Y:S02]  /*1dc0*/  SEL R38, RZ, 0x4, P0 ;  /* 0x00000004ff267807 */ /* 0x000fe40000000000 */
[----:B------:R-:W-:Y:S01]  /*1dd0*/  ISETP.GE.U32.AND P0, PT, R41, 0x7fffff94, PT ;  /* 0x7fffff942900780c */ /* 0x000fe20003f06070 */
[----:B------:R-:W-:Y:S01]  /*1de0*/  IMAD.IADD R46, R19, 0x1, R46 ;  /* 0x00000001132e7824 */ /* 0x000fe200078e022e */
[----:B------:R-:W-:Y:S02]  /*1df0*/  SEL R19, RZ, 0x1, P2 ;  /* 0x00000001ff137807 */ /* 0x000fe40001000000 */
[----:B------:R-:W-:-:S02]  /*1e00*/  SEL R41, RZ, 0x7fff8, P0 ;  /* 0x0007fff8ff297807 */ /* 0x000fc40000000000 */
[----:B------:R-:W-:Y:S01]  /*1e10*/  ISETP.GE.U32.AND P0, PT, R2, 0x7fffff81, PT ;  /* 0x7fffff810200780c */ /* 0x000fe20003f06070 */
[----:B------:R-:W-:-:S03]  /*1e20*/  IMAD.IADD R58, R19, 0x1, R58 ;  /* 0x00000001133a7824 */ /* 0x000fc600078e023a */
[----:B------:R-:W-:Y:S01]  /*1e30*/  SEL R19, RZ, 0x1, P0 ;  /* 0x00000001ff137807 */ /* 0x000fe20000000000 */
[----:B------:R-:W-:-:S04]  /*1e40*/  IMAD.IADD R7, R7, 0x1, R8 ;  /* 0x0000000107077824 */ /* 0x000fc800078e0208 */
[----:B------:R-:W-:Y:S02]  /*1e50*/  IMAD.IADD R19, R19, 0x1, R20 ;  /* 0x0000000113137824 */ /* 0x000fe400078e0214 */
[----:B------:R-:W-:Y:S02]  /*1e60*/  IMAD.IADD R15, R15, 0x1, R16 ;  /* 0x000000010f0f7824 */ /* 0x000fe400078e0210 */
[----:B------:R-:W-:Y:S01]  /*1e70*/  IMAD.IADD R11, R11, 0x1, R12 ;  /* 0x000000010b0b7824 */ /* 0x000fe200078e020c */
[----:B------:R-:W-:Y:S01]  /*1e80*/  LOP3.LUT R19, R19, 0x3, RZ, 0xc0, !PT ;  /* 0x0000000313137812 */ /* 0x000fe200078ec0ff */
[----:B------:R-:W-:Y:S01]  /*1e90*/  IMAD.IADD R50, R50, 0x1, R51 ;  /* 0x0000000132327824 */ /* 0x000fe200078e0233 */
[----:B------:R-:W-:Y:S01]  /*1ea0*/  LOP3.LUT R7, R7, 0x3, RZ, 0xc0, !PT ;  /* 0x0000000307077812 */ /* 0x000fe200078ec0ff */
[----:B------:R-:W-:Y:S01]  /*1eb0*/  IMAD.IADD R54, R54, 0x1, R55 ;  /* 0x0000000136367824 */ /* 0x000fe200078e0237 */
[----:B------:R-:W-:Y:S02]  /*1ec0*/  LOP3.LUT R15, R15, 0x3, RZ, 0xc0, !PT ;  /* 0x000000030f0f7812 */ /* 0x000fe400078ec0ff */
[----:B------:R-:W-:-:S02]  /*1ed0*/  IADD3 R17, PT, PT, R19, R18, R17 ;  /* 0x0000001213117210 */ /* 0x000fc40007ffe011 */
[----:B------:R-:W-:Y:S01]  /*1ee0*/  LOP3.LUT R11, R11, 0x3, RZ, 0xc0, !PT ;  /* 0x000000030b0b7812 */ /* 0x000fe200078ec0ff */
[----:B------:R-:W-:Y:S01]  /*1ef0*/  IMAD.IADD R31, R31, 0x1, R32 ;  /* 0x000000011f1f7824 */ /* 0x000fe200078e0220 */
[----:B------:R-:W-:Y:S01]  /*1f00*/  LOP3.LUT R50, R50, 0x3, RZ, 0xc0, !PT ;  /* 0x0000000332327812 */ /* 0x000fe200078ec0ff */
[----:B------:R-:W-:Y:S01]  /*1f10*/  IMAD.IADD R40, R40, 0x1, R45 ;  /* 0x0000000128287824 */ /* 0x000fe200078e022d */
[----:B------:R-:W-:Y:S02]  /*1f20*/  LOP3.LUT R58, R58, 0x3, RZ, 0xc0, !PT ;  /* 0x000000033a3a7812 */ /* 0x000fe400078ec0ff */
[----:B------:R-:W-:Y:S02]  /*1f30*/  IADD3 R3, PT, PT, R7, R6, R3 ;  /* 0x0000000607037210 */ /* 0x000fe40007ffe003 */
[----:B------:R-:W-:Y:S02]  /*1f40*/  IADD3 R13, PT, PT, R15, R14, R13 ;  /* 0x0000000e0f0d7210 */ /* 0x000fe40007ffe00d */
[----:B------:R-:W-:-:S02]  /*1f50*/  LOP3.LUT R6, R17, 0xf, RZ, 0xc0, !PT ;  /* 0x0000000f11067812 */ /* 0x000fc400078ec0ff */
[----:B------:R-:W-:Y:S01]  /*1f60*/  IADD3 R9, PT, PT, R11, R10, R9 ;  /* 0x0000000a0b097210 */ /* 0x000fe20007ffe009 */
[----:B------:R-:W-:Y:S01]  /*1f70*/  IMAD.IADD R36, R36, 0x1, R39 ;  /* 0x0000000124247824 */ /* 0x000fe200078e0227 */
[----:B------:R-:W-:Y:S02]  /*1f80*/  IADD3 R48, PT, PT, R50, R49, R48 ;  /* 0x0000003132307210 */ /* 0x000fe40007ffe030 */
[----:B------:R-:W-:Y:S02]  /*1f90*/  LOP3.LUT R54, R54, 0x3, RZ, 0xc0, !PT ;  /* 0x0000000336367812 */ /* 0x000fe400078ec0ff */
[----:B------:R-:W-:Y:S01]  /*1fa0*/  IADD3 R56, PT, PT, R58, R57, R56 ;  /* 0x000000393a387210 */ /* 0x000fe20007ffe038 */
[----:B------:R-:W-:Y:S01]  /*1fb0*/  IMAD R13, R13, 0x10, R6 ;  /* 0x000000100d0d7824 */ /* 0x000fe200078e0206 */
[----:B------:R-:W-:Y:S02]  /*1fc0*/  LOP3.LUT R31, R31, 0x3, RZ, 0xc0, !PT ;  /* 0x000000031f1f7812 */ /* 0x000fe400078ec0ff */
[----:B------:R-:W-:Y:S01]  /*1fd0*/  LOP3.LUT R40, R40, 0x3, RZ, 0xc0, !PT ;  /* 0x0000000328287812 */ /* 0x000fe200078ec0ff */
[----:B------:R-:W-:Y:S01]  /*1fe0*/  IMAD.SHL.U32 R6, R9, 0x100, RZ ;  /* 0x0000010009067824 */ /* 0x000fe200078e00ff */
[----:B------:R-:W-:Y:S01]  /*1ff0*/  IADD3 R52, PT, PT, R54, R53, R52 ;  /* 0x0000003536347210 */ /* 0x000fe20007ffe034 */
[----:B------:R-:W-:Y:S01]  /*2000*/  IMAD.SHL.U32 R48, R48, 0x100, RZ ;  /* 0x0000010030307824 */ /* 0x000fe200078e00ff */
[----:B------:R-:W-:Y:S01]  /*2010*/  LOP3.LUT R7, R56, 0xf, RZ, 0xc0, !PT ;  /* 0x0000000f38077812 */ /* 0x000fe200078ec0ff */
[----:B------:R-:W-:Y:S01]  /*2020*/  IMAD.IADD R27, R27, 0x1, R28 ;  /* 0x000000011b1b7824 */ /* 0x000fe200078e021c */
[----:B------:R-:W-:-:S02]  /*2030*/  LOP3.LUT R46, R46, 0x3, RZ, 0xc0, !PT ;  /* 0x000000032e2e7812 */ /* 0x000fc400078ec0ff */
[----:B------:R-:W-:Y:S02]  /*2040*/  IADD3 R29, PT, PT, R31, R30, R29 ;  /* 0x0000001e1f1d7210 */ /* 0x000fe40007ffe01d */
[----:B------:R-:W-:Y:S02]  /*2050*/  LOP3.LUT R36, R36, 0x3, RZ, 0xc0, !PT ;  /* 0x0000000324247812 */ /* 0x000fe400078ec0ff */
[----:B------:R-:W-:Y:S01]  /*2060*/  IADD3 R38, PT, PT, R40, R41, R38 ;  /* 0x0000002928267210 */ /* 0x000fe20007ffe026 */
[----:B------:R-:W-:Y:S01]  /*2070*/  IMAD R52, R52, 0x10, R7 ;  /* 0x0000001034347824 */ /* 0x000fe200078e0207 */
[----:B------:R-:W-:Y:S01]  /*2080*/  LOP3.LUT R6, R6, 0xf00, RZ, 0xe2, !PT ;  /* 0x00000f0006067812 */ /* 0x000fe200078ee2ff */
[----:B------:R-:W-:Y:S01]  /*2090*/  IMAD.SHL.U32 R8, R29, 0x100, RZ ;  /* 0x000001001d087824 */ /* 0x000fe200078e00ff */
[----:B------:R-:W-:Y:S02]  /*20a0*/  IADD3 R44, PT, PT, R46, R47, R44 ;  /* 0x0000002f2e2c7210 */ /* 0x000fe40007ffe02c */
[----:B------:R-:W-:-:S02]  /*20b0*/  IADD3 R34, PT, PT, R36, R35, R34 ;  /* 0x0000002324227210 */ /* 0x000fc40007ffe022 */
[----:B------:R-:W-:Y:S02]  /*20c0*/  LOP3.LUT R7, R38, 0xf, RZ, 0xc0, !PT ;  /* 0x0000000f26077812 */ /* 0x000fe400078ec0ff */
[----:B------:R-:W-:Y:S02]  /*20d0*/  LOP3.LUT R9, R48, 0xf00, RZ, 0xe2, !PT ;  /* 0x00000f0030097812 */ /* 0x000fe400078ee2ff */
[----:B------:R-:W-:Y:S01]  /*20e0*/  LOP3.LUT R27, R27, 0x3, RZ, 0xc0, !PT ;  /* 0x000000031b1b7812 */ /* 0x000fe200078ec0ff */
[----:B------:R-:W-:Y:S01]  /*20f0*/  IMAD R3, R3, 0x1000, R6 ;  /* 0x0000100003037824 */ /* 0x000fe200078e0206 */
[----:B------:R-:W-:Y:S01]  /*2100*/  LOP3.LUT R52, R52, 0xff, RZ, 0xc0, !PT ;  /* 0x000000ff34347812 */ /* 0x000fe200078ec0ff */
[----:B------:R-:W-:Y:S01]  /*2110*/  IMAD R7, R34, 0x10, R7 ;  /* 0x0000001022077824 */ /* 0x000fe200078e0207 */
[----:B------:R-:W-:Y:S01]  /*2120*/  LOP3.LUT R6, R13, 0xff, RZ, 0xc0, !PT ;  /* 0x000000ff0d067812 */ /* 0x000fe200078ec0ff */
[----:B------:R-:W-:Y:S01]  /*2130*/  IMAD R9, R44, 0x1000, R9 ;  /* 0x000010002c097824 */ /* 0x000fe200078e0209 */
[----:B------:R-:W-:-:S02]  /*2140*/  IADD3 R21, PT, PT, R27, R26, R21 ;  /* 0x0000001a1b157210 */ /* 0x000fc40007ffe015 */
[----:B------:R-:W-:Y:S01]  /*2150*/  LOP3.LUT R8, R8, 0xf00, RZ, 0xe2, !PT ;  /* 0x00000f0008087812 */ /* 0x000fe200078ee2ff */
[----:B------:R-:W-:Y:S01]  /*2160*/  IMAD.IADD R9, R9, 0x1, R52 ;  /* 0x0000000109097824 */ /* 0x000fe200078e0234 */
[----:B------:R-:W-:Y:S01]  /*2170*/  LOP3.LUT R7, R7, 0xff, RZ, 0xc0, !PT ;  /* 0x000000ff07077812 */ /* 0x000fe200078ec0ff */
[----:B------:R-:W-:Y:S01]  /*2180*/  IMAD.IADD R3, R3, 0x1, R6 ;  /* 0x0000000103037824 */ /* 0x000fe200078e0206 */
[----:B------:R-:W-:Y:S01]  /*2190*/  SHF.R.S32.HI R59, RZ, 0x1f, R207 ;  /* 0x0000001fff3b7819 */ /* 0x000fe200000114cf */
[----:B------:R-:W-:Y:S01]  /*21a0*/  IMAD R8, R21, 0x1000, R8 ;  /* 0x0000100015087824 */ /* 0x000fe200078e0208 */
[----:B------:R-:W-:Y:S02]  /*21b0*/  IADD3 R6, P1, PT, R207, R22, RZ ;  /* 0x00000016cf067210 */ /* 0x000fe40007f3e0ff */
[----:B------:R-:W-:Y:S01]  /*21c0*/  LOP3.LUT R14, R9, 0xffff, RZ, 0xc0, !PT ;  /* 0x0000ffff090e7812 */ /* 0x000fe200078ec0ff */
[----:B------:R-:W-:Y:S02]  /*21d0*/  IMAD.IADD R10, R8, 0x1, R7 ;  /* 0x00000001080a7824 */ /* 0x000fe400078e0207 */
[----:B------:R-:W-:Y:S01]  /*21e0*/  IMAD.X R7, R59, 0x1, R23, P1 ;  /* 0x000000013b077824 */ /* 0x000fe200008e0617 */
[----:B0-----:R-:W-:-:S02]  /*21f0*/  SHF.R.S32.HI R4, RZ, 0x1f, R203 ;  /* 0x0000001fff047819 */ /* 0x001fc400000114cb */
[----:B------:R-:W-:Y:S02]  /*2200*/  SHF.R.U32.HI R9, RZ, 0x7, R14 ;  /* 0x00000007ff097819 */ /* 0x000fe4000001160e */
[----:B------:R-:W-:Y:S01]  /*2210*/  IADD3 R8, P1, PT, R203, R22, RZ ;  /* 0x00000016cb087210 */ /* 0x000fe20007f3e0ff */
[----:B------:R0:W2:Y:S01]  /*2220*/  @!P4 LDG.E.U8 R87, desc[UR20][R6.64] ;  /* 0x000000140657c981 */ /* 0x0000a2000c1e1100 */
[----:B------:R-:W-:Y:S02]  /*2230*/  LOP3.LUT P4, RZ, R9, 0x1, RZ, 0xc0, !PT ;  /* 0x0000000109ff7812 */ /* 0x000fe4000788c0ff */
[----:B------:R-:W-:Y:S01]  /*2240*/  PRMT R38, RZ, 0x7610, R38 ;  /* 0x00007610ff267816 */ /* 0x000fe20000000026 */
[----:B------:R-:W-:Y:S01]  /*2250*/  IMAD.X R9, R4, 0x1, R23, P1 ;  /* 0x0000000104097824 */ /* 0x000fe200008e0617 */
[----:B------:R-:W-:Y:S02]  /*2260*/  PRMT R27, R3, 0x5410, R10 ;  /* 0x00005410031b7816 */ /* 0x000fe4000000000a */
[----:B------:R-:W-:-:S02]  /*2270*/  SHF.R.S32.HI R4, RZ, 0x1f, R172 ;  /* 0x0000001fff047819 */ /* 0x000fc400000114ac */
[-C--:B------:R-:W-:Y:S01]  /*2280*/  IADD3 R10, P1, PT, R172, R22.reuse, RZ ;  /* 0x00000016ac0a7210 */ /* 0x080fe20007f3e0ff */
[----:B------:R1:W2:Y:S01]  /*2290*/  @!P5 LDG.E.U8 R38, desc[UR20][R8.64] ;  /* 0x000000140826d981 */ /* 0x0002a2000c1e1100 */
[----:B------:R-:W-:Y:S01]  /*22a0*/  VIADD R3, R86, 0xfffffff5 ;  /* 0xfffffff556037836 */ /* 0x000fe20000000000 */
[----:B0-----:R-:W-:Y:S02]  /*22b0*/  SHF.R.S32.HI R6, RZ, 0x1f, R202 ;  /* 0x0000001fff067819 */ /* 0x001fe400000114ca */
[----:B------:R-:W-:Y:S01]  /*22c0*/  IMAD.X R11, R4, 0x1, R23, P1 ;  /* 0x00000001040b7824 */ /* 0x000fe200008e0617 */
[----:B------:R-:W-:Y:S02]  /*22d0*/  IADD3 R4, P5, PT, R202, R22, RZ ;  /* 0x00000016ca047210 */ /* 0x000fe40007fbe0ff */
[----:B------:R-:W-:Y:S02]  /*22e0*/  PRMT R39, RZ, 0x7610, R39 ;  /* 0x00007610ff277816 */ /* 0x000fe40000000027 */
[----:B------:R-:W-:Y:S01]  /*22f0*/  ISETP.GE.U32.AND P1, PT, R3, 0x7fffffb6, PT ;  /* 0x7fffffb60300780c */ /* 0x000fe20003f26070 */
[----:B------:R-:W-:Y:S01]  /*2300*/  IMAD.X R5, R6, 0x1, R23, P5 ;  /* 0x0000000106057824 */ /* 0x000fe200028e0617 */
[----:B------:R-:W-:-:S02]  /*2310*/  SHF.R.U64 R3, R27, 0x1f, RZ ;  /* 0x0000001f1b037819 */ /* 0x000fc400000012ff */
[----:B-1----:R-:W-:Y:S01]  /*2320*/  SHF.R.S32.HI R8, RZ, 0x1f, R201 ;  /* 0x0000001fff087819 */ /* 0x002fe200000114c9 */
[----:B------:R0:W2:Y:S01]  /*2330*/  @P4 LDG.E.U8 R39, desc[UR20][R10.64] ;  /* 0x000000140a274981 */ /* 0x0000a2000c1e1100 */
[-C--:B------:R-:W-:Y:S02]  /*2340*/  IADD3 R6, P5, PT, R201, R22.reuse, RZ ;  /* 0x00000016c9067210 */ /* 0x080fe40007fbe0ff */
[----:B------:R-:W-:Y:S02]  /*2350*/  LOP3.LUT P4, RZ, R3, 0x1, RZ, 0xc0, !PT ;  /* 0x0000000103ff7812 */ /* 0x000fe4000788c0ff */
[----:B------:R-:W-:Y:S01]  /*2360*/  PRMT R36, RZ, 0x7610, R36 ;  /* 0x00007610ff247816 */ /* 0x000fe20000000024 */
[----:B------:R-:W-:Y:S01]  /*2370*/  IMAD.X R7, R8, 0x1, R23, P5 ;  /* 0x0000000108077824 */ /* 0x000fe200028e0617 */
[----:B------:R-:W-:Y:S01]  /*2380*/  IADD3 R8, P5, PT, R156, R22, RZ ;  /* 0x000000169c087210 */ /* 0x000fe20007fbe0ff */
[----:B------:R-:W-:Y:S01]  /*2390*/  VIADD R3, R86, 0xfffffff4 ;  /* 0xfffffff456037836 */ /* 0x000fe20000000000 */
[----:B0-----:R-:W-:-:S02]  /*23a0*/  SHF.R.S32.HI R10, RZ, 0x1f, R156 ;  /* 0x0000001fff0a7819 */ /* 0x001fc4000001149c */
[----:B------:R0:W2:Y:S01]  /*23b0*/  @!P6 LDG.E.U8 R36, desc[UR20][R4.64] ;  /* 0x000000140424e981 */ /* 0x0000a2000c1e1100 */
[----:B------:R-:W-:Y:S02]  /*23c0*/  PRMT R40, RZ, 0x7610, R40 ;  /* 0x00007610ff287816 */ /* 0x000fe40000000028 */
[----:B------:R-:W-:Y:S01]  /*23d0*/  PRMT R28, RZ, 0x7610, R28 ;  /* 0x00007610ff1c7816 */ /* 0x000fe2000000001c */
[----:B------:R-:W-:Y:S01]  /*23e0*/  IMAD.X R9, R10, 0x1, R23, P5 ;  /* 0x000000010a097824 */ /* 0x000fe200028e0617 */
[----:B------:R-:W-:Y:S01]  /*23f0*/  ISETP.GE.U32.AND P6, PT, R3, 0x7fffffb5, PT ;  /* 0x7fffffb50300780c */ /* 0x000fe20003fc6070 */
[----:B------:R-:W-:Y:S01]  /*2400*/  VIADD R3, R86, 0xfffffff3 ;  /* 0xfffffff356037836 */ /* 0x000fe20000000000 */
[----:B------:R-:W-:Y:S02]  /*2410*/  SHF.R.S32.HI R10, RZ, 0x1f, R197 ;  /* 0x0000001fff0a7819 */ /* 0x000fe400000114c5 */
[----:B------:R-:W2:Y:S01]  /*2420*/  @P4 LDG.E.U8 R40, desc[UR20][R8.64] ;  /* 0x0000001408284981 */ /* 0x000ea2000c1e1100 */
[----:B0-----:R-:W-:-:S03]  /*2430*/  IADD3 R4, P4, PT, R197, R22, RZ ;  /* 0x00000016c5047210 */ /* 0x001fc60007f9e0ff */
[----:B------:R0:W2:Y:S01]  /*2440*/  @!P1 LDG.E.U8 R28, desc[UR20][R6.64] ;  /* 0x00000014061c9981 */ /* 0x0000a2000c1e1100 */
[----:B------:R-:W-:Y:S02]  /*2450*/  ISETP.GE.U32.AND P1, PT, R3, 0x7fffffb4, PT ;  /* 0x7fffffb40300780c */ /* 0x000fe40003f26070 */
[----:B------:R-:W-:Y:S01]  /*2460*/  SHF.R.U64 R3, R27, 0x17, RZ ;  /* 0x000000171b037819 */ /* 0x000fe200000012ff */
[----:B------:R-:W-:Y:S01]  /*2470*/  IMAD.X R5, R10, 0x1, R23, P4 ;  /* 0x000000010a057824 */ /* 0x000fe200020e0617 */
[----:B------:R-:W-:Y:S02]  /*2480*/  IADD3 R10, P4, PT, R140, R22, RZ ;  /* 0x000000168c0a7210 */ /* 0x000fe40007f9e0ff */
[----:B------:R-:W-:Y:S01]  /*2490*/  LOP3.LUT P5, RZ, R3, 0x1, RZ, 0xc0, !PT ;  /* 0x0000000103ff7812 */ /* 0x000fe200078ac0ff */
[----:B------:R-:W-:Y:S01]  /*24a0*/  VIADD R3, R86, 0xfffffff2 ;  /* 0xfffffff256037836 */ /* 0x000fe20000000000 */
[----:B------:R1:W2:Y:S01]  /*24b0*/  @!P6 LDG.E.U8 R111, desc[UR20][R4.64] ;  /* 0x00000014046fe981 */ /* 0x0002a2000c1e1100 */
[----:B0-----:R-:W-:-:S02]  /*24c0*/  SHF.R.S32.HI R6, RZ, 0x1f, R140 ;  /* 0x0000001fff067819 */ /* 0x001fc4000001148c */
[----:B------:R-:W-:-:S03]  /*24d0*/  PRMT R41, RZ, 0x7610, R41 ;  /* 0x00007610ff297816 */ /* 0x000fc60000000029 */
[----:B------:R-:W-:Y:S01]  /*24e0*/  IMAD.X R11, R6, 0x1, R23, P4 ;  /* 0x00000001060b7824 */ /* 0x000fe200020e0617 */
[----:B------:R-:W-:Y:S01]  /*24f0*/  ISETP.GE.U32.AND P4, PT, R3, 0x7fffffb3, PT ;  /* 0x7fffffb30300780c */ /* 0x000fe20003f86070 */
[----:B------:R-:W-:Y:S01]  /*2500*/  IMAD R3, R90, 0x30, RZ ;  /* 0x000000305a037824 */ /* 0x000fe200078e02ff */
[-C--:B------:R-:W-:Y:S02]  /*2510*/  IADD3 R6, P6, PT, R196, R22.reuse, RZ ;  /* 0x00000016c4067210 */ /* 0x080fe40007fde0ff */
[----:B-1----:R-:W-:Y:S01]  /*2520*/  SHF.R.S32.HI R4, RZ, 0x1f, R196 ;  /* 0x0000001fff047819 */ /* 0x002fe200000114c4 */
[----:B------:R-:W2:Y:S01]  /*2530*/  @P5 LDG.E.U8 R41, desc[UR20][R10.64] ;  /* 0x000000140a295981 */ /* 0x000ea2000c1e1100 */
[----:B------:R-:W-:Y:S02]  /*2540*/  SHF.R.U64 R8, R27, 0xf, RZ ;  /* 0x0000000f1b087819 */ /* 0x000fe400000012ff */
[----:B------:R-:W-:Y:S01]  /*2550*/  SHF.R.S32.HI R5, RZ, 0x1f, R3 ;  /* 0x0000001fff057819 */ /* 0x000fe20000011403 */
[----:B------:R-:W-:Y:S01]  /*2560*/  IMAD.X R7, R4, 0x1, R23, P6 ;  /* 0x0000000104077824 */ /* 0x000fe200030e0617 */
[----:B------:R-:W-:-:S02]  /*2570*/  IADD3 R12, P6, PT, R3, R22, RZ ;  /* 0x00000016030c7210 */ /* 0x000fc40007fde0ff */
[----:B------:R-:W-:Y:S02]  /*2580*/  LOP3.LUT P5, RZ, R8, 0x1, RZ, 0xc0, !PT ;  /* 0x0000000108ff7812 */ /* 0x000fe400078ac0ff */
[----:B------:R-:W-:Y:S01]  /*2590*/  SHF.R.U64 R4, R27, 0x7, RZ ;  /* 0x000000071b047819 */ /* 0x000fe200000012ff */
[----:B------:R0:W2:Y:S01]  /*25a0*/  @!P1 LDG.E.U8 R125, desc[UR20][R6.64] ;  /* 0x00000014067d9981 */ /* 0x0000a2000c1e1100 */
[----:B------:R-:W-:Y:S01]  /*25b0*/  IMAD.X R13, R5, 0x1, R23, P6 ;  /* 0x00000001050d7824 */ /* 0x000fe200030e0617 */
[----:B------:R-:W-:Y:S02]  /*25c0*/  IADD3 R8, P6, PT, R195, R22, RZ ;  /* 0x00000016c3087210 */ /* 0x000fe40007fde0ff */
[----:B------:R-:W-:Y:S01]  /*25d0*/  LOP3.LUT P1, RZ, R4, 0x1, RZ, 0xc0, !PT ;  /* 0x0000000104ff7812 */ /* 0x000fe2000782c0ff */
[----:B------:R-:W-:Y:S01]  /*25e0*/  IMAD R4, R90, 0x38, RZ ;  /* 0x000000385a047824 */ /* 0x000fe200078e02ff */
[----:B------:R-:W-:Y:S02]  /*25f0*/  PRMT R31, RZ, 0x7610, R31 ;  /* 0x00007610ff1f7816 */ /* 0x000fe4000000001f */
[----:B0-----:R-:W-:Y:S01]  /*2600*/  SHF.R.S32.HI R6, RZ, 0x1f, R195 ;  /* 0x0000001fff067819 */ /* 0x001fe200000114c3 */
[----:B------:R-:W-:Y:S01]  /*2610*/  VIADD R5, R86, 0xfffffff1 ;  /* 0xfffffff156057836 */ /* 0x000fe20000000000 */
[----:B------:R-:W-:-:S02]  /*2620*/  SHF.R.S32.HI R252, RZ, 0x1f, R4 ;  /* 0x0000001ffffc7819 */ /* 0x000fc40000011404 */
[----:B------:R0:W2:Y:S01]  /*2630*/  @P5 LDG.E.U8 R31, desc[UR20][R12.64] ;  /* 0x000000140c1f5981 */ /* 0x0000a2000c1e1100 */
[----:B------:R-:W-:Y:S01]  /*2640*/  IMAD.X R9, R6, 0x1, R23, P6 ;  /* 0x0000000106097824 */ /* 0x000fe200030e0617 */
[-C--:B------:R-:W-:Y:S02]  /*2650*/  IADD3 R10, P6, PT, R4, R22.reuse, RZ ;  /* 0x00000016040a7210 */ /* 0x080fe40007fde0ff */
[----:B------:R-:W-:Y:S02]  /*2660*/  ISETP.GE.U32.AND P5, PT, R5, 0x7fffffb2, PT ;  /* 0x7fffffb20500780c */ /* 0x000fe40003fa6070 */
[----:B------:R-:W-:Y:S01]  /*2670*/  PRMT R35, RZ, 0x7610, R35 ;  /* 0x00007610ff237816 */ /* 0x000fe20000000023 */
[----:B------:R-:W-:Y:S01]  /*2680*/  IMAD.X R11, R252, 0x1, R23, P6 ;  /* 0x00000001fc0b7824 */ /* 0x000fe200030e0617 */
[----:B------:R-:W-:Y:S02]  /*2690*/  IADD3 R6, P6, PT, R191, R22, RZ ;  /* 0x00000016bf067210 */ /* 0x000fe40007fde0ff */
[----:B0-----:R-:W-:Y:S01]  /*26a0*/  SHF.R.S32.HI R12, RZ, 0x1f, R191 ;  /* 0x0000001fff0c7819 */ /* 0x001fe200000114bf */
[----:B------:R-:W-:Y:S01]  /*26b0*/  VIADD R5, R86, 0xfffffff0 ;  /* 0xfffffff056057836 */ /* 0x000fe20000000000 */
[----:B------:R0:W2:Y:S03]  /*26c0*/  @!P4 LDG.E.U8 R130, desc[UR20][R8.64] ;  /* 0x000000140882c981 */ /* 0x0000a6000c1e1100 */
[----:B------:R-:W-:Y:S01]  /*26d0*/  IMAD.X R7, R12, 0x1, R23, P6 ;  /* 0x000000010c077824 */ /* 0x000fe200030e0617 */
[----:B------:R1:W2:Y:S01]  /*26e0*/  @P1 LDG.E.U8 R35, desc[UR20][R10.64] ;  /* 0x000000140a231981 */ /* 0x0002a2000c1e1100 */
[----:B------:R-:W-:-:S02]  /*26f0*/  ISETP.GE.U32.AND P4, PT, R5, 0x7fffffb1, PT ;  /* 0x7fffffb10500780c */ /* 0x000fc40003f86070 */
[----:B------:R-:W-:Y:S01]  /*2700*/  SHF.R.U32.HI R5, RZ, 0xe, R14 ;  /* 0x0000000eff057819 */ /* 0x000fe2000001160e */
[----:B------:R3:W2:Y:S01]  /*2710*/  @!P5 LDG.E.U8 R114, desc[UR20][R6.64] ;  /* 0x000000140672d981 */ /* 0x0006a2000c1e1100 */
[-C--:B0-----:R-:W-:Y:S02]  /*2720*/  IADD3 R8, P6, PT, R189, R22.reuse, RZ ;  /* 0x00000016bd087210 */ /* 0x081fe40007fde0ff */
[----:B-1----:R-:W-:Y:S02]  /*2730*/  SHF.R.S32.HI R10, RZ, 0x1f, R189 ;  /* 0x0000001fff0a7819 */ /* 0x002fe400000114bd */
[----:B------:R-:W-:Y:S02]  /*2740*/  LOP3.LUT P1, RZ, R5, 0x1, RZ, 0xc0, !PT ;  /* 0x0000000105ff7812 */ /* 0x000fe4000782c0ff */
[----:B---3--:R-:W-:Y:S01]  /*2750*/  SHF.R.S32.HI R6, RZ, 0x1f, R187 ;  /* 0x0000001fff067819 */ /* 0x008fe200000114bb */
[----:B------:R-:W-:Y:S01]  /*2760*/  IMAD.X R9, R10, 0x1, R23, P6 ;  /* 0x000000010a097824 */ /* 0x000fe200030e0617 */
[----:B------:R-:W-:-:S02]  /*2770*/  IADD3 R10, P6, PT, R187, R22, RZ ;  /* 0x00000016bb0a7210 */ /* 0x000fc40007fde0ff */
[----:B------:R-:W-:Y:S02]  /*2780*/  SHF.R.U32.HI R5, RZ, 0xd, R14 ;  /* 0x0000000dff057819 */ /* 0x000fe4000001160e */
[----:B------:R-:W-:Y:S01]  /*2790*/  PRMT R32, RZ, 0x7610, R32 ;  /* 0x00007610ff207816 */ /* 0x000fe20000000020 */
[----:B------:R-:W-:Y:S01]  /*27a0*/  IMAD.X R11, R6, 0x1, R23, P6 ;  /* 0x00000001060b7824 */ /* 0x000fe200030e0617 */
[----:B------:R-:W-:Y:S01]  /*27b0*/  LOP3.LUT P5, RZ, R5, 0x1, RZ, 0xc0, !PT ;  /* 0x0000000105ff7812 */ /* 0x000fe200078ac0ff */
[----:B------:R0:W3:Y:S01]  /*27c0*/  @!P4 LDG.E.U8 R95, desc[UR20][R8.64] ;  /* 0x00000014085fc981 */ /* 0x0000e2000c1e1100 */
[----:B------:R-:W-:Y:S02]  /*27d0*/  SHF.R.U32.HI R5, RZ, 0xf, R14 ;  /* 0x0000000fff057819 */ /* 0x000fe4000001160e */
[----:B------:R-:W-:Y:S01]  /*27e0*/  SHF.R.S32.HI R6, RZ, 0x1f, R184 ;  /* 0x0000001fff067819 */ /* 0x000fe200000114b8 */
[----:B------:R1:W2:Y:S01]  /*27f0*/  @P1 LDG.E.U8 R32, desc[UR20][R10.64] ;  /* 0x000000140a201981 */ /* 0x0002a2000c1e1100 */
[----:B------:R-:W-:-:S02]  /*2800*/  IADD3 R12, P6, PT, R184, R22, RZ ;  /* 0x00000016b80c7210 */ /* 0x000fc40007fde0ff */
[----:B------:R-:W-:Y:S02]  /*2810*/  LOP3.LUT P4, RZ, R5, 0x1, RZ, 0xc0, !PT ;  /* 0x0000000105ff7812 */ /* 0x000fe4000788c0ff */
[----:B------:R-:W-:Y:S01]  /*2820*/  SHF.R.U32.HI R5, RZ, 0xc, R14 ;  /* 0x0000000cff057819 */ /* 0x000fe2000001160e */
[--C-:B------:R-:W-:Y:S01]  /*2830*/  IMAD.X R13, R6, 0x1, R23.reuse, P6 ;  /* 0x00000001060d7824 */ /* 0x100fe200030e0617 */
[----:B0-----:R-:W-:Y:S02]  /*2840*/  SHF.R.S32.HI R8, RZ, 0x1f, R188 ;  /* 0x0000001fff087819 */ /* 0x001fe400000114bc */
[----:B------:R-:W-:Y:S02]  /*2850*/  IADD3 R6, P6, PT, R188, R22, RZ ;  /* 0x00000016bc067210 */ /* 0x000fe40007fde0ff */
[----:B------:R-:W-:Y:S01]  /*2860*/  LOP3.LUT P1, RZ, R5, 0x1, RZ, 0xc0, !PT ;  /* 0x0000000105ff7812 */ /* 0x000fe2000782c0ff */
[----:B------:R-:W2:Y:S01]  /*2870*/  @P5 LDG.E.U8 R101, desc[UR20][R12.64] ;  /* 0x000000140c655981 */ /* 0x000ea2000c1e1100 */
[----:B------:R-:W-:Y:S01]  /*2880*/  SHF.R.U32.HI R5, RZ, 0x9, R14 ;  /* 0x00000009ff057819 */ /* 0x000fe2000001160e */
[----:B------:R-:W-:Y:S01]  /*2890*/  IMAD.X R7, R8, 0x1, R23, P6 ;  /* 0x0000000108077824 */ /* 0x000fe200030e0617 */
[----:B-1----:R-:W-:-:S02]  /*28a0*/  SHF.R.S32.HI R10, RZ, 0x1f, R183 ;  /* 0x0000001fff0a7819 */ /* 0x002fc400000114b7 */
[----:B------:R-:W-:Y:S02]  /*28b0*/  IADD3 R8, P6, PT, R183, R22, RZ ;  /* 0x00000016b7087210 */ /* 0x000fe40007fde0ff */
[----:B------:R-:W-:Y:S02]  /*28c0*/  PRMT R34, RZ, 0x7610, R34 ;  /* 0x00007610ff227816 */ /* 0x000fe40000000022 */
[----:B------:R-:W-:Y:S01]  /*28d0*/  LOP3.LUT P5, RZ, R5, 0x1, RZ, 0xc0, !PT ;  /* 0x0000000105ff7812 */ /* 0x000fe200078ac0ff */
[----:B------:R-:W-:Y:S01]  /*28e0*/  IMAD.X R9, R10, 0x1, R23, P6 ;  /* 0x000000010a097824 */ /* 0x000fe200030e0617 */
[----:B------:R-:W-:Y:S02]  /*28f0*/  SHF.R.U32.HI R5, RZ, 0xb, R14 ;  /* 0x0000000bff057819 */ /* 0x000fe4000001160e */
[----:B------:R0:W2:Y:S02]  /*2900*/  @P4 LDG.E.U8 R34, desc[UR20][R6.64] ;  /* 0x0000001406224981 */ /* 0x0000a4000c1e1100 */
[----:B------:R-:W-:-:S02]  /*2910*/  LOP3.LUT P4, RZ, R5, 0x1, RZ, 0xc0, !PT ;  /* 0x0000000105ff7812 */ /* 0x000fc4000788c0ff */
[----:B------:R1:W2:Y:S01]  /*2920*/  @P1 LDG.E.U8 R113, desc[UR20][R8.64] ;  /* 0x0000001408711981 */ /* 0x0002a2000c1e1100 */
[----:B------:R-:W-:Y:S02]  /*2930*/  IADD3 R10, P1, PT, R180, R22, RZ ;  /* 0x00000016b40a7210 */ /* 0x000fe40007f3e0ff */
[----:B------:R-:W-:Y:S02]  /*2940*/  SHF.R.U32.HI R5, RZ, 0x6, R103 ;  /* 0x00000006ff057819 */ /* 0x000fe40000011667 */
[----:B0-----:R-:W-:Y:S02]  /*2950*/  SHF.R.S32.HI R7, RZ, 0x1f, R180 ;  /* 0x0000001fff077819 */ /* 0x001fe400000114b4 */
[----:B------:R-:W-:Y:S02]  /*2960*/  SGXT.U32 R5, R5, 0x2 ;  /* 0x000000020505781a */ /* 0x000fe40000000000 */
[----:B------:R-:W-:Y:S01]  /*2970*/  SHF.R.U32.HI R6, RZ, 0xa, R14 ;  /* 0x0000000aff067819 */ /* 0x000fe2000001160e */
[----:B------:R-:W-:Y:S01]  /*2980*/  IMAD.X R11, R7, 0x1, R23, P1 ;  /* 0x00000001070b7824 */ /* 0x000fe200008e0617 */
[----:B------:R-:W-:-:S02]  /*2990*/  LOP3.LUT R44, R0, R5, RZ, 0xfc, !PT ;  /* 0x00000005002c7212 */ /* 0x000fc400078efcff */
[----:B------:R-:W-:Y:S02]  /*29a0*/  LOP3.LUT P6, RZ, R6, 0x1, RZ, 0xc0, !PT ;  /* 0x0000000106ff7812 */ /* 0x000fe400078cc0ff */
[----:B------:R0:W2:Y:S01]  /*29b0*/  @P4 LDG.E.U8 R127, desc[UR20][R10.64] ;  /* 0x000000140a7f4981 */ /* 0x0000a2000c1e1100 */
[----:B-1----:R-:W-:Y:S02]  /*29c0*/  SHF.R.S32.HI R8, RZ, 0x1f, R179 ;  /* 0x0000001fff087819 */ /* 0x002fe400000114b3 */
[----:B------:R-:W-:Y:S02]  /*29d0*/  IADD3 R6, P4, PT, R179, R22, RZ ;  /* 0x00000016b3067210 */ /* 0x000fe40007f9e0ff */
[----:B------:R-:W-:-:S03]  /*29e0*/  LOP3.LUT R5, R44, 0x4, RZ, 0xfc, !PT ;  /* 0x000000042c057812 */ /* 0x000fc600078efcff */
[--C-:B------:R-:W-:Y:S01]  /*29f0*/  IMAD.X R7, R8, 0x1, R23.reuse, P4 ;  /* 0x0000000108077824 */ /* 0x100fe200020e0617 */
[----:B------:R-:W-:Y:S02]  /*2a00*/  IADD3 R8, P4, PT, R176, R22, RZ ;  /* 0x00000016b0087210 */ /* 0x000fe40007f9e0ff */
[----:B0-----:R-:W-:Y:S02]  /*2a10*/  SHF.R.S32.HI R10, RZ, 0x1f, R176 ;  /* 0x0000001fff0a7819 */ /* 0x001fe400000114b0 */
[----:B------:R-:W-:Y:S01]  /*2a20*/  ISETP.GE.AND P1, PT, R5, RZ, PT ;  /* 0x000000ff0500720c */ /* 0x000fe20003f26270 */
[----:B------:R0:W2:Y:S01]  /*2a30*/  @P6 LDG.E.U8 R128, desc[UR20][R6.64] ;  /* 0x0000001406806981 */ /* 0x0000a2000c1e1100 */
[----:B------:R-:W-:Y:S02]  /*2a40*/  IABS R45, R5 ;  /* 0x00000005002d7213 */ /* 0x000fe40000000000 */
[--C-:B------:R-:W-:Y:S01]  /*2a50*/  SHF.R.U32.HI R5, RZ, 0x8, R14.reuse ;  /* 0x00000008ff057819 */ /* 0x100fe2000001160e */
[----:B------:R-:W-:Y:S01]  /*2a60*/  IMAD.X R9, R10, 0x1, R23, P4 ;  /* 0x000000010a097824 */ /* 0x000fe200020e0617 */
[----:B------:R-:W-:-:S02]  /*2a70*/  SHF.R.U32.HI R10, RZ, 0x6, R14 ;  /* 0x00000006ff0a7819 */ /* 0x000fc4000001160e */
[----:B------:R-:W-:Y:S01]  /*2a80*/  LOP3.LUT P4, RZ, R5, 0x1, RZ, 0xc0, !PT ;  /* 0x0000000105ff7812 */ /* 0x000fe2000788c0ff */
[----:B------:R-:W-:Y:S01]  /*2a90*/  IMAD.HI.U32 R5, R43, R45, RZ ;  /* 0x0000002d2b057227 */ /* 0x000fe200078e00ff */
[----:B------:R-:W-:Y:S01]  /*2aa0*/  SHF.R.S32.HI R11, RZ, 0x1f, R175 ;  /* 0x0000001fff0b7819 */ /* 0x000fe200000114af */
[----:B------:R1:W2:Y:S01]  /*2ab0*/  @P5 LDG.E.U8 R112, desc[UR20][R8.64] ;  /* 0x0000001408705981 */ /* 0x0002a2000c1e1100 */
[-C--:B0-----:R-:W-:Y:S01]  /*2ac0*/  IADD3 R6, P6, PT, R175, R22.reuse, RZ ;  /* 0x00000016af067210 */ /* 0x081fe20007fde0ff */
[----:B------:R-:W-:Y:S01]  /*2ad0*/  IMAD.MOV R5, RZ, RZ, -R5 ;  /* 0x000000ffff057224 */ /* 0x000fe200078e0a05 */
[----:B------:R-:W-:Y:S02]  /*2ae0*/  LOP3.LUT P5, RZ, R10, 0x1, RZ, 0xc0, !PT ;  /* 0x000000010aff7812 */ /* 0x000fe400078ac0ff */
[----:B------:R-:W-:Y:S01]  /*2af0*/  SHF.R.S32.HI R12, RZ, 0x1f, R171 ;  /* 0x0000001fff0c7819 */ /* 0x000fe200000114ab */
[----:B------:R-:W-:Y:S01]  /*2b00*/  IMAD.X R7, R11, 0x1, R23, P6 ;  /* 0x000000010b077824 */ /* 0x000fe200030e0617 */
[----:B------:R-:W-:Y:S01]  /*2b10*/  IADD3 R10, P6, PT, R171, R22, RZ ;  /* 0x00000016ab0a7210 */ /* 0x000fe20007fde0ff */
[----:B------:R-:W-:Y:S01]  /*2b20*/  IMAD R45, R42, R5, R45 ;  /* 0x000000052a2d7224 */ /* 0x000fe200078e022d */
[----:B------:R-:W-:-:S02]  /*2b30*/  SHF.R.U32.HI R5, RZ, 0x5, R14 ;  /* 0x00000005ff057819 */ /* 0x000fc4000001160e */
[----:B------:R-:W-:Y:S01]  /*2b40*/  PRMT R29, RZ, 0x7610, R29 ;  /* 0x00007610ff1d7816 */ /* 0x000fe2000000001d */
[----:B------:R-:W-:Y:S01]  /*2b50*/  IMAD.X R11, R12, 0x1, R23, P6 ;  /* 0x000000010c0b7824 */ /* 0x000fe200030e0617 */
[----:B------:R0:W2:Y:S01]  /*2b60*/  @P4 LDG.E.U8 R94, desc[UR20][R6.64] ;  /* 0x00000014065e4981 */ /* 0x0000a2000c1e1100 */
[----:B------:R-:W-:Y:S02]  /*2b70*/  LOP3.LUT P4, RZ, R5, 0x1, RZ, 0xc0, !PT ;  /* 0x0000000105ff7812 */ /* 0x000fe4000788c0ff */
[----:B------:R-:W-:Y:S01]  /*2b80*/  SHF.R.U32.HI R5, RZ, 0x4, R14 ;  /* 0x00000004ff057819 */ /* 0x000fe2000001160e */
[----:B------:R4:W2:Y:S01]  /*2b90*/  @P5 LDG.E.U8 R29, desc[UR20][R10.64] ;  /* 0x000000140a1d5981 */ /* 0x0008a2000c1e1100 */
[----:B------:R-:W-:Y:S02]  /*2ba0*/  SHF.R.S32.HI R12, RZ, 0x1f, R168 ;  /* 0x0000001fff0c7819 */ /* 0x000fe400000114a8 */
[----:B-1----:R-:W-:Y:S02]  /*2bb0*/  IADD3 R8, P6, PT, R168, R22, RZ ;  /* 0x00000016a8087210 */ /* 0x002fe40007fde0ff */
[----:B------:R-:W-:-:S03]  /*2bc0*/  LOP3.LUT P5, RZ, R5, 0x1, RZ, 0xc0, !PT ;  /* 0x0000000105ff7812 */ /* 0x000fc600078ac0ff */
[----:B------:R-:W-:Y:S01]  /*2bd0*/  IMAD.X R9, R12, 0x1, R23, P6 ;  /* 0x000000010c097824 */ /* 0x000fe200030e0617 */
[----:B0-----:R-:W-:Y:S02]  /*2be0*/  IADD3 R6, P6, PT, R167, R22, RZ ;  /* 0x00000016a7067210 */ /* 0x001fe40007fde0ff */
[----:B----4-:R-:W-:Y:S02]  /*2bf0*/  SHF.R.S32.HI R10, RZ, 0x1f, R167 ;  /* 0x0000001fff0a7819 */ /* 0x010fe400000114a7 */
[----:B------:R0:W4:Y:S03]  /*2c00*/  @P4 LDG.E.U8 R89, desc[UR20][R8.64] ;  /* 0x0000001408594981 */ /* 0x000126000c1e1100 */
[----:B------:R-:W-:Y:S01]  /*2c10*/  IMAD.X R7, R10, 0x1, R23, P6 ;  /* 0x000000010a077824 */ /* 0x000fe200030e0617 */
[----:B------:R-:W-:Y:S02]  /*2c20*/  SHF.R.U32.HI R10, RZ, 0x2, R14 ;  /* 0x00000002ff0a7819 */ /* 0x000fe4000001160e */
[----:B------:R-:W-:-:S02]  /*2c30*/  SHF.R.S32.HI R12, RZ, 0x1f, R164 ;  /* 0x0000001fff0c7819 */ /* 0x000fc400000114a4 */
[----:B------:R1:W2:Y:S01]  /*2c40*/  @P5 LDG.E.U8 R115, desc[UR20][R6.64] ;  /* 0x0000001406735981 */ /* 0x0002a2000c1e1100 */
[-C--:B0-----:R-:W-:Y:S02]  /*2c50*/  IADD3 R8, P5, PT, R164, R22.reuse, RZ ;  /* 0x00000016a4087210 */ /* 0x081fe40007fbe0ff */
[----:B------:R-:W-:Y:S02]  /*2c60*/  LOP3.LUT P6, RZ, R10, 0x1, RZ, 0xc0, !PT ;  /* 0x000000010aff7812 */ /* 0x000fe400078cc0ff */
[----:B------:R-:W-:Y:S01]  /*2c70*/  LOP3.LUT R47, R44, 0x8, RZ, 0xfc, !PT ;  /* 0x000000082c2f7812 */ /* 0x000fe200078efcff */
[----:B------:R-:W-:Y:S01]  /*2c80*/  IMAD.X R9, R12, 0x1, R23, P5 ;  /* 0x000000010c097824 */ /* 0x000fe200028e0617 */
[----:B------:R-:W-:Y:S02]  /*2c90*/  SHF.R.U32.HI R5, RZ, 0x3, R14 ;  /* 0x00000003ff057819 */ /* 0x000fe4000001160e */
[----:B------:R-:W-:Y:S02]  /*2ca0*/  SHF.R.S32.HI R11, RZ, 0x1f, R163 ;  /* 0x0000001fff0b7819 */ /* 0x000fe400000114a3 */
[----:B------:R-:W-:-:S02]  /*2cb0*/  IADD3 R12, P5, PT, R163, R22, RZ ;  /* 0x00000016a30c7210 */ /* 0x000fc40007fbe0ff */
[----:B------:R-:W-:Y:S02]  /*2cc0*/  IABS R46, R47 ;  /* 0x0000002f002e7213 */ /* 0x000fe40000000000 */
[----:B------:R-:W-:Y:S01]  /*2cd0*/  LOP3.LUT P4, RZ, R5, 0x1, RZ, 0xc0, !PT ;  /* 0x0000000105ff7812 */ /* 0x000fe2000788c0ff */
[----:B------:R-:W-:Y:S02]  /*2ce0*/  IMAD.X R13, R11, 0x1, R23, P5 ;  /* 0x000000010b0d7824 */ /* 0x000fe400028e0617 */
[----:B------:R-:W-:Y:S01]  /*2cf0*/  IMAD.HI.U32 R5, R43, R46, RZ ;  /* 0x0000002e2b057227 */ /* 0x000fe200078e00ff */
[----:B-1----:R-:W-:Y:S02]  /*2d00*/  SHF.R.S32.HI R6, RZ, 0x1f, R160 ;  /* 0x0000001fff067819 */ /* 0x002fe400000114a0 */
[----:B------:R-:W2:Y:S01]  /*2d10*/  @P6 LDG.E.U8 R126, desc[UR20][R12.64] ;  /* 0x000000140c7e6981 */ /* 0x000ea2000c1e1100 */
[----:B------:R-:W-:Y:S01]  /*2d20*/  IMAD.MOV R5, RZ, RZ, -R5 ;  /* 0x000000ffff057224 */ /* 0x000fe200078e0a05 */
[----:B------:R-:W-:-:S02]  /*2d30*/  IADD3 R10, P6, PT, R160, R22, RZ ;  /* 0x00000016a00a7210 */ /* 0x000fc40007fde0ff */
[----:B------:R-:W-:Y:S01]  /*2d40*/  SHF.R.U32.HI R14, RZ, 0x1, R14 ;  /* 0x00000001ff0e7819 */ /* 0x000fe2000001160e */
[----:B------:R-:W-:Y:S01]  /*2d50*/  IMAD R46, R42, R5, R46 ;  /* 0x000000052a2e7224 */ /* 0x000fe200078e022e */
[----:B------:R-:W-:Y:S01]  /*2d60*/  SHF.R.U64 R5, R27, 0x1e, RZ ;  /* 0x0000001e1b057819 */ /* 0x000fe200000012ff */
[----:B------:R0:W2:Y:S01]  /*2d70*/  @P4 LDG.E.U8 R129, desc[UR20][R8.64] ;  /* 0x0000001408814981 */ /* 0x0000a2000c1e1100 */
[----:B------:R-:W-:Y:S01]  /*2d80*/  IMAD.X R11, R6, 0x1, R23, P6 ;  /* 0x00000001060b7824 */ /* 0x000fe200030e0617 */
[----:B------:R-:W-:Y:S02]  /*2d90*/  SHF.R.S32.HI R6, RZ, 0x1f, R159 ;  /* 0x0000001fff067819 */ /* 0x000fe4000001149f */
[----:B------:R-:W-:Y:S02]  /*2da0*/  LOP3.LUT P5, RZ, R14, 0x1, RZ, 0xc0, !PT ;  /* 0x000000010eff7812 */ /* 0x000fe400078ac0ff */
[----:B------:R-:W-:Y:S02]  /*2db0*/  LOP3.LUT P4, RZ, R5, 0x1, RZ, 0xc0, !PT ;  /* 0x0000000105ff7812 */ /* 0x000fe4000788c0ff */
[----:B0-----:R-:W-:-:S02]  /*2dc0*/  IADD3 R8, P6, PT, R159, R22, RZ ;  /* 0x000000169f087210 */ /* 0x001fc40007fde0ff */
[----:B------:R-:W-:-:S03]  /*2dd0*/  SHF.R.S32.HI R12, RZ, 0x1f, R155 ;  /* 0x0000001fff0c7819 */ /* 0x000fc6000001149b */
[----:B------:R-:W-:Y:S01]  /*2de0*/  IMAD.X R9, R6, 0x1, R23, P6 ;  /* 0x0000000106097824 */ /* 0x000fe200030e0617 */
[----:B------:R-:W-:-:S03]  /*2df0*/  IADD3 R6, P6, PT, R155, R22, RZ ;  /* 0x000000169b067210 */ /* 0x000fc60007fde0ff */
[----:B------:R0:W2:Y:S01]  /*2e00*/  @P5 LDG.E.U8 R110, desc[UR20][R10.64] ;  /* 0x000000140a6e5981 */ /* 0x0000a2000c1e1100 */
[----:B------:R-:W-:Y:S02]  /*2e10*/  PRMT R30, RZ, 0x7610, R30 ;  /* 0x00007610ff1e7816 */ /* 0x000fe4000000001e */
[----:B------:R-:W-:Y:S01]  /*2e20*/  SHF.R.U64 R5, R27, 0x1d, RZ ;  /* 0x0000001d1b057819 */ /* 0x000fe200000012ff */
[----:B------:R-:W-:Y:S01]  /*2e30*/  IMAD.X R7, R12, 0x1, R23, P6 ;  /* 0x000000010c077824 */ /* 0x000fe200030e0617 */
[----:B------:R-:W2:Y:S02]  /*2e40*/  @!P2 LDG.E.U8 R96, desc[UR20][R8.64] ;  /* 0x000000140860a981 */ /* 0x000ea4000c1e1100 */
[----:B------:R-:W-:Y:S02]  /*2e50*/  LOP3.LUT P5, RZ, R5, 0x1, RZ, 0xc0, !PT ;  /* 0x0000000105ff7812 */ /* 0x000fe400078ac0ff */
[----:B------:R1:W2:Y:S01]  /*2e60*/  @P4 LDG.E.U8 R30, desc[UR20][R6.64] ;  /* 0x00000014061e4981 */ /* 0x0002a2000c1e1100 */
[----:B------:R-:W-:-:S02]  /*2e70*/  SHF.R.U64 R5, R27, 0x1c, RZ ;  /* 0x0000001c1b057819 */ /* 0x000fc400000012ff */
[----:B0-----:R-:W-:Y:S02]  /*2e80*/  SHF.R.S32.HI R10, RZ, 0x1f, R152 ;  /* 0x0000001fff0a7819 */ /* 0x001fe40000011498 */
[----:B------:R-:W-:Y:S02]  /*2e90*/  LOP3.LUT P2, RZ, R5, 0x1, RZ, 0xc0, !PT ;  /* 0x0000000105ff7812 */ /* 0x000fe4000784c0ff */
[-C--:B-1----:R-:W-:Y:S02]  /*2ea0*/  IADD3 R6, P6, PT, R152, R22.reuse, RZ ;  /* 0x0000001698067210 */ /* 0x082fe40007fde0ff */
[----:B------:R-:W-:Y:S02]  /*2eb0*/  SHF.R.U64 R5, R27, 0x1b, RZ ;  /* 0x0000001b1b057819 */ /* 0x000fe400000012ff */
[----:B------:R-:W-:Y:S01]  /*2ec0*/  SHF.R.S32.HI R11, RZ, 0x1f, R151 ;  /* 0x0000001fff0b7819 */ /* 0x000fe20000011497 */
[----:B------:R-:W-:Y:S01]  /*2ed0*/  IMAD.X R7, R10, 0x1, R23, P6 ;  /* 0x000000010a077824 */ /* 0x000fe200030e0617 */
[----:B------:R-:W-:-:S02]  /*2ee0*/  IADD3 R8, P6, PT, R151, R22, RZ ;  /* 0x0000001697087210 */ /* 0x000fc40007fde0ff */
[----:B------:R-:W-:Y:S02]  /*2ef0*/  LOP3.LUT P4, RZ, R5, 0x1, RZ, 0xc0, !PT ;  /* 0x0000000105ff7812 */ /* 0x000fe4000788c0ff */
[----:B------:R0:W2:Y:S01]  /*2f00*/  @P5 LDG.E.U8 R88, desc[UR20][R6.64] ;  /* 0x0000001406585981 */ /* 0x0000a2000c1e1100 */
[----:B------:R-:W-:Y:S01]  /*2f10*/  IMAD.X R9, R11, 0x1, R23, P6 ;  /* 0x000000010b097824 */ /* 0x000fe200030e0617 */
[----:B------:R-:W-:Y:S02]  /*2f20*/  SHF.R.S32.HI R10, RZ, 0x1f, R148 ;  /* 0x0000001fff0a7819 */ /* 0x000fe40000011494 */
[----:B------:R-:W-:Y:S02]  /*2f30*/  SHF.R.U64 R5, R27, 0x1a, RZ ;  /* 0x0000001a1b057819 */ /* 0x000fe400000012ff */
[----:B------:R-:W2:Y:S01]  /*2f40*/  @P2 LDG.E.U8 R118, desc[UR20][R8.64] ;  /* 0x0000001408762981 */ /* 0x000ea2000c1e1100 */
[----:B0-----:R-:W-:-:S05]  /*2f50*/  IADD3 R6, P6, PT, R148, R22, RZ ;  /* 0x0000001694067210 */ /* 0x001fca0007fde0ff */
[----:B------:R-:W-:Y:S01]  /*2f60*/  IMAD.X R7, R10, 0x1, R23, P6 ;  /* 0x000000010a077824 */ /* 0x000fe200030e0617 */
[----:B------:R-:W-:Y:S02]  /*2f70*/  LOP3.LUT P5, RZ, R5, 0x1, RZ, 0xc0, !PT ;  /* 0x0000000105ff7812 */ /* 0x000fe400078ac0ff */
[----:B------:R-:W-:Y:S02]  /*2f80*/  SHF.R.U64 R5, R27, 0x19, RZ ;  /* 0x000000191b057819 */ /* 0x000fe400000012ff */
[----:B------:R0:W2:Y:S01]  /*2f90*/  @P4 LDG.E.U8 R141, desc[UR20][R6.64] ;  /* 0x00000014068d4981 */ /* 0x0000a2000c1e1100 */
[----:B------:R-:W-:Y:S02]  /*2fa0*/  SHF.R.S32.HI R10, RZ, 0x1f, R147 ;  /* 0x0000001fff0a7819 */ /* 0x000fe40000011493 */
[----:B------:R-:W-:Y:S02]  /*2fb0*/  LOP3.LUT P2, RZ, R5, 0x1, RZ, 0xc0, !PT ;  /* 0x0000000105ff7812 */ /* 0x000fe4000784c0ff */
[----:B------:R-:W-:-:S02]  /*2fc0*/  SHF.R.U64 R5, R27, 0x18, RZ ;  /* 0x000000181b057819 */ /* 0x000fc400000012ff */
[----:B0-----:R-:W-:Y:S02]  /*2fd0*/  IADD3 R6, P6, PT, R147, R22, RZ ;  /* 0x0000001693067210 */ /* 0x001fe40007fde0ff */
[----:B------:R-:W-:-:S03]  /*2fe0*/  SHF.R.S32.HI R11, RZ, 0x1f, R144 ;  /* 0x0000001fff0b7819 */ /* 0x000fc60000011490 */
[--C-:B------:R-:W-:Y:S01]  /*2ff0*/  IMAD.X R7, R10, 0x1, R23.reuse, P6 ;  /* 0x000000010a077824 */ /* 0x100fe200030e0617 */
[-C--:B------:R-:W-:Y:S02]  /*3000*/  IADD3 R8, P6, PT, R144, R22.reuse, RZ ;  /* 0x0000001690087210 */ /* 0x080fe40007fde0ff */
        /* <DEDUP_REMOVED lines=13> */
[----:B------:R-:W-:-:S02]  /*30e0*/  PRMT R48, RZ, 0x7610, R48 ;  /* 0x00007610ff307816 */ /* 0x000fc40000000030 */
[-C--:B0-----:R-:W-:Y:S02]  /*30f0*/  IADD3 R6, P6, PT, R139, R22.reuse, RZ ;  /* 0x000000168b067210 */ /* 0x081fe40007fde0ff */
[----:B------:R-:W-:Y:S02]  /*3100*/  SHF.R.U64 R5, R27, 0x14, RZ ;  /* 0x000000141b057819 */ /* 0x000fe400000012ff */
[----:B------:R-:W-:Y:S01]  /*3110*/  SHF.R.S32.HI R11, RZ, 0x1f, R136 ;  /* 0x0000001fff0b7819 */ /* 0x000fe20000011488 */
[--C-:B------:R-:W-:Y:S01]  /*3120*/  IMAD.X R7, R10, 0x1, R23.reuse, P6 ;  /* 0x000000010a077824 */ /* 0x100fe200030e0617 */
[----:B------:R-:W-:Y:S02]  /*3130*/  IADD3 R8, P6, PT, R136, R22, RZ ;  /* 0x0000001688087210 */ /* 0x000fe40007fde0ff */
[----:B------:R-:W-:Y:S02]  /*3140*/  LOP3.LUT P4, RZ, R5, 0x1, RZ, 0xc0, !PT ;  /* 0x0000000105ff7812 */ /* 0x000fe4000788c0ff */
[----:B------:R0:W2:Y:S01]  /*3150*/  @P5 LDG.E.U8 R48, desc[UR20][R6.64] ;  /* 0x0000001406305981 */ /* 0x0000a2000c1e1100 */
[----:B------:R-:W-:Y:S01]  /*3160*/  IMAD.X R9, R11, 0x1, R23, P6 ;  /* 0x000000010b097824 */ /* 0x000fe200030e0617 */
[----:B------:R-:W-:-:S02]  /*3170*/  SHF.R.U64 R5, R27, 0x13, RZ ;  /* 0x000000131b057819 */ /* 0x000fc400000012ff */
[----:B------:R-:W-:Y:S02]  /*3180*/  SHF.R.S32.HI R10, RZ, 0x1f, R135 ;  /* 0x0000001fff0a7819 */ /* 0x000fe40000011487 */
[----:B------:R-:W-:Y:S01]  /*3190*/  LOP3.LUT P5, RZ, R5, 0x1, RZ, 0xc0, !PT ;  /* 0x0000000105ff7812 */ /* 0x000fe200078ac0ff */
[----:B------:R1:W2:Y:S01]  /*31a0*/  @P2 LDG.E.U8 R105, desc[UR20][R8.64] ;  /* 0x0000001408692981 */ /* 0x0002a2000c1e1100 */
[----:B0-----:R-:W-:Y:S02]  /*31b0*/  IADD3 R6, P6, PT, R135, R22, RZ ;  /* 0x0000001687067210 */ /* 0x001fe40007fde0ff */
[----:B------:R-:W-:-:S03]  /*31c0*/  SHF.R.U64 R5, R27, 0x12, RZ ;  /* 0x000000121b057819 */ /* 0x000fc600000012ff */
[--C-:B------:R-:W-:Y:S01]  /*31d0*/  IMAD.X R7, R10, 0x1, R23.reuse, P6 ;  /* 0x000000010a077824 */ /* 0x100fe200030e0617 */
[----:B------:R-:W-:Y:S02]  /*31e0*/  SHF.R.S32.HI R10, RZ, 0x1f, R132 ;  /* 0x0000001fff0a7819 */ /* 0x000fe40000011484 */
[----:B-1----:R-:W-:Y:S02]  /*31f0*/  IADD3 R8, P6, PT, R132, R22, RZ ;  /* 0x0000001684087210 */ /* 0x002fe40007fde0ff */
[----:B------:R-:W-:Y:S01]  /*3200*/  LOP3.LUT P2, RZ, R5, 0x1, RZ, 0xc0, !PT ;  /* 0x0000000105ff7812 */ /* 0x000fe2000784c0ff */
[----:B------:R0:W2:Y:S01]  /*3210*/  @P4 LDG.E.U8 R120, desc[UR20][R6.64] ;  /* 0x0000001406784981 */ /* 0x0000a2000c1e1100 */
[----:B------:R-:W-:Y:S01]  /*3220*/  SHF.R.U64 R5, R27, 0x11, RZ ;  /* 0x000000111b057819 */ /* 0x000fe200000012ff */
[----:B------:R-:W-:Y:S01]  /*3230*/  IMAD.X R9, R10, 0x1, R23, P6 ;  /* 0x000000010a097824 */ /* 0x000fe200030e0617 */
[----:B------:R-:W-:Y:S02]  /*3240*/  SHF.R.S32.HI R12, RZ, 0x1f, R131 ;  /* 0x0000001fff0c7819 */ /* 0x000fe40000011483 */
[----:B------:R-:W-:-:S02]  /*3250*/  PRMT R138, RZ, 0x7610, R138 ;  /* 0x00007610ff8a7816 */ /* 0x000fc4000000008a */
[----:B------:R-:W-:Y:S02]  /*3260*/  LOP3.LUT P4, RZ, R5, 0x1, RZ, 0xc0, !PT ;  /* 0x0000000105ff7812 */ /* 0x000fe4000788c0ff */
[----:B0-----:R-:W-:Y:S01]  /*3270*/  IADD3 R6, P6, PT, R131, R22, RZ ;  /* 0x0000001683067210 */ /* 0x001fe20007fde0ff */
[----:B------:R-:W-:Y:S01]  /*3280*/  IMAD R5, R90, 0x2e, RZ ;  /* 0x0000002e5a057824 */ /* 0x000fe200078e02ff */
[----:B------:R-:W-:Y:S01]  /*3290*/  PRMT R121, RZ, 0x7610, R121 ;  /* 0x00007610ff797816 */ /* 0x000fe20000000079 */
[----:B------:R0:W2:Y:S01]  /*32a0*/  @P5 LDG.E.U8 R138, desc[UR20][R8.64] ;  /* 0x00000014088a5981 */ /* 0x0000a2000c1e1100 */
[----:B------:R-:W-:Y:S01]  /*32b0*/  SHF.R.U64 R10, R27, 0x10, RZ ;  /* 0x000000101b0a7819 */ /* 0x000fe200000012ff */
[----:B------:R-:W-:Y:S01]  /*32c0*/  IMAD.X R7, R12, 0x1, R23, P6 ;  /* 0x000000010c077824 */ /* 0x000fe200030e0617 */
[----:B------:R-:W-:Y:S02]  /*32d0*/  SHF.R.S32.HI R11, RZ, 0x1f, R5 ;  /* 0x0000001fff0b7819 */ /* 0x000fe40000011405 */
[----:B------:R-:W-:-:S02]  /*32e0*/  LOP3.LUT P5, RZ, R10, 0x1, RZ, 0xc0, !PT ;  /* 0x000000010aff7812 */ /* 0x000fc400078ac0ff */
[----:B------:R1:W2:Y:S01]  /*32f0*/  @P2 LDG.E.U8 R121, desc[UR20][R6.64] ;  /* 0x0000001406792981 */ /* 0x0002a2000c1e1100 */
[----:B------:R-:W-:Y:S02]  /*3300*/  SHF.R.U64 R10, R27, 0xe, RZ ;  /* 0x0000000e1b0a7819 */ /* 0x000fe400000012ff */
[----:B0-----:R-:W-:Y:S02]  /*3310*/  IADD3 R8, P6, PT, R5, R22, RZ ;  /* 0x0000001605087210 */ /* 0x001fe40007fde0ff */
[----:B------:R-:W-:Y:S01]  /*3320*/  PRMT R106, RZ, 0x7610, R106 ;  /* 0x00007610ff6a7816 */ /* 0x000fe2000000006a */
[----:B-1----:R-:W-:Y:S01]  /*3330*/  IMAD R6, R90, 0x2f, RZ ;  /* 0x0000002f5a067824 */ /* 0x002fe200078e02ff */
[----:B------:R-:W-:Y:S01]  /*3340*/  LOP3.LUT P2, RZ, R10, 0x1, RZ, 0xc0, !PT ;  /* 0x000000010aff7812 */ /* 0x000fe2000784c0ff */
[----:B------:R-:W-:Y:S01]  /*3350*/  IMAD.X R9, R11, 0x1, R23, P6 ;  /* 0x000000010b097824 */ /* 0x000fe200030e0617 */
[----:B------:R-:W-:Y:S02]  /*3360*/  SHF.R.U64 R11, R27, 0xd, RZ ;  /* 0x0000000d1b0b7819 */ /* 0x000fe400000012ff */
[----:B------:R-:W-:-:S02]  /*3370*/  SHF.R.S32.HI R12, RZ, 0x1f, R6 ;  /* 0x0000001fff0c7819 */ /* 0x000fc40000011406 */
[-C--:B------:R-:W-:Y:S01]  /*3380*/  IADD3 R10, P6, PT, R6, R22.reuse, RZ ;  /* 0x00000016060a7210 */ /* 0x080fe20007fde0ff */
[----:B------:R-:W-:Y:S01]  /*3390*/  IMAD R7, R90, 0x31, RZ ;  /* 0x000000315a077824 */ /* 0x000fe200078e02ff */
[----:B------:R0:W2:Y:S01]  /*33a0*/  @P4 LDG.E.U8 R106, desc[UR20][R8.64] ;  /* 0x00000014086a4981 */ /* 0x0000a2000c1e1100 */
[----:B------:R-:W-:Y:S02]  /*33b0*/  LOP3.LUT P4, RZ, R11, 0x1, RZ, 0xc0, !PT ;  /* 0x000000010bff7812 */ /* 0x000fe4000788c0ff */
[----:B------:R-:W-:Y:S01]  /*33c0*/  PRMT R98, RZ, 0x7610, R98 ;  /* 0x00007610ff627816 */ /* 0x000fe20000000062 */
[----:B------:R-:W-:Y:S01]  /*33d0*/  IMAD.X R11, R12, 0x1, R23, P6 ;  /* 0x000000010c0b7824 */ /* 0x000fe200030e0617 */
[----:B------:R-:W-:Y:S02]  /*33e0*/  SHF.R.S32.HI R14, RZ, 0x1f, R7 ;  /* 0x0000001fff0e7819 */ /* 0x000fe40000011407 */
[----:B------:R-:W-:Y:S02]  /*33f0*/  SHF.R.U64 R13, R27, 0xc, RZ ;  /* 0x0000000c1b0d7819 */ /* 0x000fe400000012ff */
[----:B------:R-:W-:Y:S01]  /*3400*/  IADD3 R12, P6, PT, R7, R22, RZ ;  /* 0x00000016070c7210 */ /* 0x000fe20007fde0ff */
[----:B0-----:R-:W-:Y:S01]  /*3410*/  IMAD R8, R90, 0x32, RZ ;  /* 0x000000325a087824 */ /* 0x001fe200078e02ff */
[----:B------:R0:W2:Y:S01]  /*3420*/  @P5 LDG.E.U8 R98, desc[UR20][R10.64] ;  /* 0x000000140a625981 */ /* 0x0000a2000c1e1100 */
[----:B------:R-:W-:-:S02]  /*3430*/  LOP3.LUT P5, RZ, R13, 0x1, RZ, 0xc0, !PT ;  /* 0x000000010dff7812 */ /* 0x000fc400078ac0ff */
[----:B------:R-:W-:Y:S01]  /*3440*/  IMAD.X R13, R14, 0x1, R23, P6 ;  /* 0x000000010e0d7824 */ /* 0x000fe200030e0617 */
[----:B------:R-:W-:Y:S02]  /*3450*/  SHF.R.S32.HI R9, RZ, 0x1f, R8 ;  /* 0x0000001fff097819 */ /* 0x000fe40000011408 */
[----:B------:R-:W-:Y:S02]  /*3460*/  PRMT R50, RZ, 0x7610, R50 ;  /* 0x00007610ff327816 */ /* 0x000fe40000000032 */
[----:B0-----:R-:W-:Y:S02]  /*3470*/  IADD3 R10, P6, PT, R8, R22, RZ ;  /* 0x00000016080a7210 */ /* 0x001fe40007fde0ff */
[----:B------:R-:W-:Y:S02]  /*3480*/  PRMT R107, RZ, 0x7610, R107 ;  /* 0x00007610ff6b7816 */ /* 0x000fe4000000006b */
[----:B------:R-:W2:Y:S01]  /*3490*/  @P2 LDG.E.U8 R50, desc[UR20][R12.64] ;  /* 0x000000140c322981 */ /* 0x000ea2000c1e1100 */
[----:B------:R-:W-:Y:S01]  /*34a0*/  SHF.R.U64 R14, R27, 0xb, RZ ;  /* 0x0000000b1b0e7819 */ /* 0x000fe200000012ff */
[----:B------:R-:W-:-:S02]  /*34b0*/  IMAD.X R11, R9, 0x1, R23, P6 ;  /* 0x00000001090b7824 */ /* 0x000fc400030e0617 */
[----:B------:R-:W-:Y:S01]  /*34c0*/  IMAD R9, R90, 0x33, RZ ;  /* 0x000000335a097824 */ /* 0x000fe200078e02ff */
[----:B------:R-:W-:Y:S02]  /*34d0*/  LOP3.LUT P2, RZ, R14, 0x1, RZ, 0xc0, !PT ;  /* 0x000000010eff7812 */ /* 0x000fe4000784c0ff */
[----:B------:R-:W-:Y:S01]  /*34e0*/  SHF.R.U64 R15, R27, 0xa, RZ ;  /* 0x0000000a1b0f7819 */ /* 0x000fe200000012ff */
[----:B------:R0:W2:Y:S01]  /*34f0*/  @P4 LDG.E.U8 R107, desc[UR20][R10.64] ;  /* 0x000000140a6b4981 */ /* 0x0000a2000c1e1100 */
[----:B------:R-:W-:Y:S02]  /*3500*/  SHF.R.S32.HI R16, RZ, 0x1f, R9 ;  /* 0x0000001fff107819 */ /* 0x000fe40000011409 */
[----:B------:R-:W-:Y:S02]  /*3510*/  IADD3 R14, P6, PT, R9, R22, RZ ;  /* 0x00000016090e7210 */ /* 0x000fe40007fde0ff */
[----:B------:R-:W-:Y:S02]  /*3520*/  LOP3.LUT P4, RZ, R15, 0x1, RZ, 0xc0, !PT ;  /* 0x000000010fff7812 */ /* 0x000fe4000788c0ff */
[----:B------:R-:W-:Y:S01]  /*3530*/  PRMT R122, RZ, 0x7610, R122 ;  /* 0x00007610ff7a7816 */ /* 0x000fe2000000007a */
[----:B0-----:R-:W-:-:S02]  /*3540*/  IMAD R10, R90, 0x34, RZ ;  /* 0x000000345a0a7824 */ /* 0x001fc400078e02ff */
[----:B------:R-:W-:Y:S01]  /*3550*/  IMAD.X R15, R16, 0x1, R23, P6 ;  /* 0x00000001100f7824 */ /* 0x000fe200030e0617 */
[----:B------:R-:W-:Y:S02]  /*3560*/  SHF.R.U64 R13, R27, 0x9, RZ ;  /* 0x000000091b0d7819 */ /* 0x000fe400000012ff */
[----:B------:R-:W-:Y:S02]  /*3570*/  SHF.R.S32.HI R16, RZ, 0x1f, R10 ;  /* 0x0000001fff107819 */ /* 0x000fe4000001140a */
[----:B------:R-:W-:Y:S01]  /*3580*/  IADD3 R12, P6, PT, R10, R22, RZ ;  /* 0x000000160a0c7210 */ /* 0x000fe20007fde0ff */
[----:B------:R0:W2:Y:S01]  /*3590*/  @P5 LDG.E.U8 R122, desc[UR20][R14.64] ;  /* 0x000000140e7a5981 */ /* 0x0000a2000c1e1100 */
[----:B------:R-:W-:Y:S01]  /*35a0*/  IMAD R11, R90, 0x35, RZ ;  /* 0x000000355a0b7824 */ /* 0x000fe200078e02ff */
[----:B------:R-:W-:Y:S02]  /*35b0*/  LOP3.LUT P5, RZ, R13, 0x1, RZ, 0xc0, !PT ;  /* 0x000000010dff7812 */ /* 0x000fe400078ac0ff */
[----:B------:R-:W-:Y:S01]  /*35c0*/  PRMT R137, RZ, 0x7610, R137 ;  /* 0x00007610ff897816 */ /* 0x000fe20000000089 */
[----:B------:R-:W-:Y:S01]  /*35d0*/  IMAD.X R13, R16, 0x1, R23, P6 ;  /* 0x00000001100d7824 */ /* 0x000fe200030e0617 */
[----:B------:R-:W-:-:S02]  /*35e0*/  SHF.R.S32.HI R17, RZ, 0x1f, R11 ;  /* 0x0000001fff117819 */ /* 0x000fc4000001140b */
[----:B------:R-:W-:Y:S02]  /*35f0*/  SHF.R.U64 R16, R27, 0x8, RZ ;  /* 0x000000081b107819 */ /* 0x000fe400000012ff */
[----:B0-----:R-:W-:Y:S01]  /*3600*/  IADD3 R14, P6, PT, R11, R22, RZ ;  /* 0x000000160b0e7210 */ /* 0x001fe20007fde0ff */
[----:B------:R0:W2:Y:S01]  /*3610*/  @P2 LDG.E.U8 R137, desc[UR20][R12.64] ;  /* 0x000000140c892981 */ /* 0x0000a2000c1e1100 */
[----:B------:R-:W-:Y:S02]  /*3620*/  PRMT R119, RZ, 0x7610, R119 ;  /* 0x00007610ff777816 */ /* 0x000fe40000000077 */
[----:B------:R-:W-:Y:S01]  /*3630*/  LOP3.LUT P2, RZ, R16, 0x1, RZ, 0xc0, !PT ;  /* 0x0000000110ff7812 */ /* 0x000fe2000784c0ff */
[----:B------:R-:W-:Y:S01]  /*3640*/  IMAD.X R15, R17, 0x1, R23, P6 ;  /* 0x00000001110f7824 */ /* 0x000fe200030e0617 */
[----:B------:R-:W-:Y:S02]  /*3650*/  SHF.R.U64 R17, R27, 0x6, RZ ;  /* 0x000000061b117819 */ /* 0x000fe400000012ff */
[----:B------:R-:W-:-:S02]  /*3660*/  PRMT R104, RZ, 0x7610, R104 ;  /* 0x00007610ff687816 */ /* 0x000fc40000000068 */
[----:B------:R1:W2:Y:S01]  /*3670*/  @P4 LDG.E.U8 R119, desc[UR20][R14.64] ;  /* 0x000000140e774981 */ /* 0x0002a2000c1e1100 */
[C---:B0-----:R-:W-:Y:S02]  /*3680*/  IMAD R12, R90.reuse, 0x36, RZ ;  /* 0x000000365a0c7824 */ /* 0x041fe400078e02ff */
[----:B------:R-:W-:-:S03]  /*3690*/  IMAD R13, R90, 0x37, RZ ;  /* 0x000000375a0d7824 */ /* 0x000fc600078e02ff */
[----:B------:R-:W-:Y:S02]  /*36a0*/  SHF.R.S32.HI R18, RZ, 0x1f, R12 ;  /* 0x0000001fff127819 */ /* 0x000fe4000001140c */
[----:B------:R-:W-:Y:S02]  /*36b0*/  IADD3 R16, P6, PT, R12, R22, RZ ;  /* 0x000000160c107210 */ /* 0x000fe40007fde0ff */
[----:B------:R-:W-:-:S03]  /*36c0*/  LOP3.LUT P4, RZ, R17, 0x1, RZ, 0xc0, !PT ;  /* 0x0000000111ff7812 */ /* 0x000fc6000788c0ff */
[----:B------:R-:W-:Y:S01]  /*36d0*/  IMAD.X R17, R18, 0x1, R23, P6 ;  /* 0x0000000112117824 */ /* 0x000fe200030e0617 */
[----:B-1----:R-:W-:Y:S01]  /*36e0*/  SHF.R.S32.HI R15, RZ, 0x1f, R13 ;  /* 0x0000001fff0f7819 */ /* 0x002fe2000001140d */
[C---:B------:R-:W-:Y:S01]  /*36f0*/  IMAD R14, R90.reuse, 0x39, RZ ;  /* 0x000000395a0e7824 */ /* 0x040fe200078e02ff */
[----:B------:R-:W-:Y:S02]  /*3700*/  SHF.R.U64 R19, R27, 0x5, RZ ;  /* 0x000000051b137819 */ /* 0x000fe400000012ff */
[-C--:B------:R-:W-:Y:S01]  /*3710*/  IADD3 R18, P6, PT, R13, R22.reuse, RZ ;  /* 0x000000160d127210 */ /* 0x080fe20007fde0ff */
[----:B------:R0:W2:Y:S01]  /*3720*/  @P5 LDG.E.U8 R104, desc[UR20][R16.64] ;  /* 0x0000001410685981 */ /* 0x0000a2000c1e1100 */
[----:B------:R-:W-:Y:S02]  /*3730*/  LOP3.LUT P5, RZ, R19, 0x1, RZ, 0xc0, !PT ;  /* 0x0000000113ff7812 */ /* 0x000fe400078ac0ff */
[----:B------:R-:W-:Y:S01]  /*3740*/  SHF.R.S32.HI R251, RZ, 0x1f, R14 ;  /* 0x0000001ffffb7819 */ /* 0x000fe2000001140e */
[----:B------:R-:W-:Y:S01]  /*3750*/  IMAD.X R19, R15, 0x1, R23, P6 ;  /* 0x000000010f137824 */ /* 0x000fe200030e0617 */
[----:B------:R-:W-:Y:S01]  /*3760*/  PRMT R99, RZ, 0x7610, R99 ;  /* 0x00007610ff637816 */ /* 0x000fe20000000063 */
[----:B------:R-:W-:Y:S01]  /*3770*/  IMAD R15, R90, 0x3a, RZ ;  /* 0x0000003a5a0f7824 */ /* 0x000fe200078e02ff */
[----:B0-----:R-:W-:-:S04]  /*3780*/  IADD3 R16, P6, PT, R14, R22, RZ ;  /* 0x000000160e107210 */ /* 0x001fc80007fde0ff */
[----:B------:R0:W2:Y:S01]  /*3790*/  @P2 LDG.E.U8 R99, desc[UR20][R18.64] ;  /* 0x0000001412632981 */ /* 0x0000a2000c1e1100 */
[----:B------:R-:W-:Y:S02]  /*37a0*/  PRMT R52, RZ, 0x7610, R52 ;  /* 0x00007610ff347816 */ /* 0x000fe40000000034 */
[----:B------:R-:W-:Y:S01]  /*37b0*/  SHF.R.U64 R20, R27, 0x4, RZ ;  /* 0x000000041b147819 */ /* 0x000fe200000012ff */
[----:B------:R-:W-:Y:S01]  /*37c0*/  IMAD.X R17, R251, 0x1, R23, P6 ;  /* 0x00000001fb117824 */ /* 0x000fe200030e0617 */
[----:B------:R-:W-:Y:S02]  /*37d0*/  SHF.R.S32.HI R250, RZ, 0x1f, R15 ;  /* 0x0000001ffffa7819 */ /* 0x000fe4000001140f */
[----:B------:R-:W-:Y:S02]  /*37e0*/  LOP3.LUT P2, RZ, R20, 0x1, RZ, 0xc0, !PT ;  /* 0x0000000114ff7812 */ /* 0x000fe4000784c0ff */
[----:B------:R1:W2:Y:S01]  /*37f0*/  @P4 LDG.E.U8 R52, desc[UR20][R16.64] ;  /* 0x0000001410344981 */ /* 0x0002a2000c1e1100 */
[----:B0-----:R-:W-:-:S02]  /*3800*/  IADD3 R18, P6, PT, R15, R22, RZ ;  /* 0x000000160f127210 */ /* 0x001fc40007fde0ff */
[C---:B------:R-:W-:Y:S02]  /*3810*/  SHF.R.U64 R20, R27.reuse, 0x3, RZ ;  /* 0x000000031b147819 */ /* 0x040fe400000012ff */
[----:B------:R-:W-:Y:S01]  /*3820*/  PRMT R145, RZ, 0x7610, R145 ;  /* 0x00007610ff917816 */ /* 0x000fe20000000091 */
[----:B------:R-:W-:Y:S02]  /*3830*/  IMAD.X R19, R250, 0x1, R23, P6 ;  /* 0x00000001fa137824 */ /* 0x000fe400030e0617 */
[----:B-1----:R-:W-:Y:S01]  /*3840*/  IMAD R16, R90, 0x3b, RZ ;  /* 0x0000003b5a107824 */ /* 0x002fe200078e02ff */
[----:B------:R-:W-:Y:S01]  /*3850*/  LOP3.LUT P4, RZ, R20, 0x1, RZ, 0xc0, !PT ;  /* 0x0000000114ff7812 */ /* 0x000fe2000788c0ff */
[----:B------:R-:W-:Y:S01]  /*3860*/  IMAD R17, R90, 0x3c, RZ ;  /* 0x0000003c5a117824 */ /* 0x000fe200078e02ff */
[----:B------:R-:W-:Y:S01]  /*3870*/  SHF.R.U64 R21, R27, 0x2, RZ ;  /* 0x000000021b157819 */ /* 0x000fe200000012ff */
[----:B------:R0:W2:Y:S01]  /*3880*/  @P5 LDG.E.U8 R145, desc[UR20][R18.64] ;  /* 0x0000001412915981 */ /* 0x0000a2000c1e1100 */
[----:B------:R-:W-:-:S02]  /*3890*/  SHF.R.S32.HI R249, RZ, 0x1f, R16 ;  /* 0x0000001ffff97819 */ /* 0x000fc40000011410 */
[-C--:B------:R-:W-:Y:S02]  /*38a0*/  IADD3 R20, P6, PT, R16, R22.reuse, RZ ;  /* 0x0000001610147210 */ /* 0x080fe40007fde0ff */
[----:B------:R-:W-:Y:S02]  /*38b0*/  LOP3.LUT P5, RZ, R21, 0x1, RZ, 0xc0, !PT ;  /* 0x0000000115ff7812 */ /* 0x000fe400078ac0ff */
[----:B------:R-:W-:Y:S01]  /*38c0*/  SHF.R.S32.HI R245, RZ, 0x1f, R17 ;  /* 0x0000001ffff57819 */ /* 0x000fe20000011411 */
[----:B------:R-:W-:Y:S01]  /*38d0*/  IMAD.X R21, R249, 0x1, R23, P6 ;  /* 0x00000001f9157824 */ /* 0x000fe200030e0617 */
[----:B------:R-:W-:Y:S02]  /*38e0*/  IADD3 R26, P6, PT, R17, R22, RZ ;  /* 0x00000016111a7210 */ /* 0x000fe40007fde0ff */
[----:B------:R-:W-:Y:S02]  /*38f0*/  PRMT R142, RZ, 0x7610, R142 ;  /* 0x00007610ff8e7816 */ /* 0x000fe4000000008e */
[----:B------:R-:W-:-:S02]  /*3900*/  PRMT R134, RZ, 0x7610, R134 ;  /* 0x00007610ff867816 */ /* 0x000fc40000000086 */
[----:B------:R-:W-:Y:S01]  /*3910*/  SHF.R.U64 R49, R27, 0x1, RZ ;  /* 0x000000011b317819 */ /* 0x000fe200000012ff */
[----:B------:R-:W-:Y:S01]  /*3920*/  IMAD.X R27, R245, 0x1, R23, P6 ;  /* 0x00000001f51b7824 */ /* 0x000fe200030e0617 */
[----:B------:R1:W2:Y:S01]  /*3930*/  @P2 LDG.E.U8 R142, desc[UR20][R20.64] ;  /* 0x00000014148e2981 */ /* 0x0002a2000c1e1100 */
[----:B0-----:R-:W-:Y:S01]  /*3940*/  IMAD R18, R90, 0x3d, RZ ;  /* 0x0000003d5a127824 */ /* 0x001fe200078e02ff */
[----:B------:R-:W-:Y:S02]  /*3950*/  LOP3.LUT R53, R44, 0x10, RZ, 0xfc, !PT ;  /* 0x000000102c357812 */ /* 0x000fe400078efcff */
[----:B------:R0:W2:Y:S02]  /*3960*/  @P4 LDG.E.U8 R134, desc[UR20][R26.64] ;  /* 0x000000141a864981 */ /* 0x0000a4000c1e1100 */
[----:B------:R-:W-:Y:S02]  /*3970*/  SHF.R.S32.HI R244, RZ, 0x1f, R18 ;  /* 0x0000001ffff47819 */ /* 0x000fe40000011412 */
[----:B-1----:R-:W-:-:S02]  /*3980*/  IADD3 R20, P4, PT, R18, R22, RZ ;  /* 0x0000001612147210 */ /* 0x002fc40007f9e0ff */
[----:B------:R-:W-:Y:S02]  /*3990*/  ISETP.GT.U32.AND P6, PT, R42, R45, PT ;  /* 0x0000002d2a00720c */ /* 0x000fe40003fc4070 */
[----:B------:R-:W-:Y:S01]  /*39a0*/  PRMT R117, RZ, 0x7610, R117 ;  /* 0x00007610ff757816 */ /* 0x000fe20000000075 */
[----:B------:R-:W-:Y:S01]  /*39b0*/  IMAD.X R21, R244, 0x1, R23, P4 ;  /* 0x00000001f4157824 */ /* 0x000fe200020e0617 */
[----:B------:R-:W-:Y:S01]  /*39c0*/  IABS R185, R53 ;  /* 0x0000003500b97213 */ /* 0x000fe20000000000 */
[----:B------:R-:W-:Y:S01]  /*39d0*/  IMAD R19, R90, 0x3e, RZ ;  /* 0x0000003e5a137824 */ /* 0x000fe200078e02ff */
[----:B------:R-:W-:Y:S02]  /*39e0*/  LOP3.LUT P2, RZ, R49, 0x1, RZ, 0xc0, !PT ;  /* 0x0000000131ff7812 */ /* 0x000fe4000784c0ff */
[----:B------:R1:W2:Y:S01]  /*39f0*/  @P5 LDG.E.U8 R117, desc[UR20][R20.64] ;  /* 0x0000001414755981 */ /* 0x0002a2000c1e1100 */
[----:B0-----:R-:W-:Y:S01]  /*3a00*/  IMAD.HI.U32 R26, R43, R185, RZ ;  /* 0x000000b92b1a7227 */ /* 0x001fe200078e00ff */
[----:B------:R-:W-:-:S02]  /*3a10*/  SHF.R.S32.HI R243, RZ, 0x1f, R19 ;  /* 0x0000001ffff37819 */ /* 0x000fc40000011413 */
[----:B------:R-:W-:Y:S01]  /*3a20*/  LOP3.LUT R56, R44, 0x18, RZ, 0xfc, !PT ;  /* 0x000000182c387812 */ /* 0x000fe200078efcff */
[----:B------:R-:W-:Y:S01]  /*3a30*/  IMAD.MOV R26, RZ, RZ, -R26 ;  /* 0x000000ffff1a7224 */ /* 0x000fe200078e0a1a */
[----:B------:R-:W-:Y:S02]  /*3a40*/  PRMT R102, RZ, 0x7610, R102 ;  /* 0x00007610ff667816 */ /* 0x000fe40000000066 */
[----:B-1----:R-:W-:Y:S01]  /*3a50*/  IADD3 R20, P5, PT, R19, R22, RZ ;  /* 0x0000001613147210 */ /* 0x002fe20007fbe0ff */
[----:B------:R-:W-:Y:S01]  /*3a60*/  @!P6 IMAD.IADD R45, R45, 0x1, -R42 ;  /* 0x000000012d2de824 */ /* 0x000fe200078e0a2a */
[C---:B------:R-:W-:Y:S01]  /*3a70*/  ISETP.GT.U32.AND P4, PT, R42.reuse, R46, PT ;  /* 0x0000002e2a00720c */ /* 0x040fe20003f84070 */
[----:B------:R-:W-:Y:S02]  /*3a80*/  IMAD R185, R42, R26, R185 ;  /* 0x0000001a2ab97224 */ /* 0x000fe400078e02b9 */
[----:B------:R-:W-:Y:S01]  /*3a90*/  IMAD.X R21, R243, 0x1, R23, P5 ;  /* 0x00000001f3157824 */ /* 0x000fe200028e0617 */
[----:B------:R-:W-:-:S02]  /*3aa0*/  IABS R49, R56 ;  /* 0x0000003800317213 */ /* 0x000fc40000000000 */
[----:B------:R-:W-:Y:S02]  /*3ab0*/  LOP3.LUT R54, R44, 0x14, RZ, 0xfc, !PT ;  /* 0x000000142c367812 */ /* 0x000fe400078efcff */
[----:B------:R0:W2:Y:S01]  /*3ac0*/  @P2 LDG.E.U8 R102, desc[UR20][R20.64] ;  /* 0x0000001414662981 */ /* 0x0000a2000c1e1100 */
[C---:B------:R-:W-:Y:S01]  /*3ad0*/  ISETP.GT.U32.AND P6, PT, R42.reuse, R45, PT ;  /* 0x0000002d2a00720c */ /* 0x040fe20003fc4070 */
[----:B------:R-:W-:Y:S01]  /*3ae0*/  IMAD.HI.U32 R26, R43, R49, RZ ;  /* 0x000000312b1a7227 */ /* 0x000fe200078e00ff */
[----:B------:R-:W-:Y:S02]  /*3af0*/  ISETP.GT.U32.AND P2, PT, R42, R185, PT ;  /* 0x000000b92a00720c */ /* 0x000fe40003f44070 */
[----:B------:R-:W-:Y:S01]  /*3b00*/  IABS R51, R54 ;  /* 0x0000003600337213 */ /* 0x000fe20000000000 */
[----:B------:R-:W-:Y:S02]  /*3b10*/  IMAD.MOV R26, RZ, RZ, -R26 ;  /* 0x000000ffff1a7224 */ /* 0x000fe400078e0a1a */
[----:B------:R-:W-:-:S02]  /*3b20*/  @!P4 IMAD.IADD R46, R46, 0x1, -R42 ;  /* 0x000000012e2ec824 */ /* 0x000fc400078e0a2a */
[----:B------:R-:W-:-:S04]  /*3b30*/  IMAD.HI.U32 R27, R43, R51, RZ ;  /* 0x000000332b1b7227 */ /* 0x000fc800078e00ff */
[C---:B------:R-:W-:Y:S01]  /*3b40*/  IMAD R49, R42.reuse, R26, R49 ;  /* 0x0000001a2a317224 */ /* 0x040fe200078e0231 */
[C---:B------:R-:W-:Y:S01]  /*3b50*/  ISETP.GT.U32.AND P4, PT, R42.reuse, R46, PT ;  /* 0x0000002e2a00720c */ /* 0x040fe20003f84070 */
[----:B------:R-:W-:Y:S02]  /*3b60*/  IMAD.MOV R27, RZ, RZ, -R27 ;  /* 0x000000ffff1b7224 */ /* 0x000fe400078e0a1b */
[--C-:B------:R-:W-:Y:S02]  /*3b70*/  @!P6 IMAD.IADD R45, R45, 0x1, -R42.reuse ;  /* 0x000000012d2de824 */ /* 0x100fe400078e0a2a */
[----:B------:R-:W-:Y:S01]  /*3b80*/  @!P2 IMAD.IADD R185, R185, 0x1, -R42 ;  /* 0x00000001b9b9a824 */ /* 0x000fe200078e0a2a */
[C---:B------:R-:W-:Y:S01]  /*3b90*/  ISETP.GT.U32.AND P2, PT, R42.reuse, R49, PT ;  /* 0x000000312a00720c */ /* 0x040fe20003f44070 */
[----:B------:R-:W-:Y:S01]  /*3ba0*/  IMAD R51, R42, R27, R51 ;  /* 0x0000001b2a337224 */ /* 0x000fe200078e0233 */
[----:B------:R-:W-:Y:S01]  /*3bb0*/  ISETP.GE.AND P5, PT, R47, RZ, PT ;  /* 0x000000ff2f00720c */ /* 0x000fe20003fa6270 */
[----:B------:R-:W-:Y:S01]  /*3bc0*/  IMAD.MOV.U32 R55, RZ, RZ, R45 ;  /* 0x000000ffff377224 */ /* 0x000fe200078e002d */
[----:B------:R-:W-:-:S03]  /*3bd0*/  LOP3.LUT R27, R44, 0x20, RZ, 0xfc, !PT ;  /* 0x000000202c1b7812 */ /* 0x000fc600078efcff */
[----:B------:R-:W-:Y:S01]  /*3be0*/  @!P1 IMAD.MOV R55, RZ, RZ, -R55 ;  /* 0x000000ffff379224 */ /* 0x000fe200078e0a37 */
[----:B------:R-:W-:Y:S02]  /*3bf0*/  ISETP.GT.U32.AND P1, PT, R42, R51, PT ;  /* 0x000000332a00720c */ /* 0x000fe40003f24070 */
[----:B------:R-:W-:Y:S01]  /*3c00*/  IABS R181, R27 ;  /* 0x0000001b00b57213 */ /* 0x000fe20000000000 */
[--C-:B------:R-:W-:Y:S01]  /*3c10*/  @!P4 IMAD.IADD R46, R46, 0x1, -R42.reuse ;  /* 0x000000012e2ec824 */ /* 0x100fe200078e0a2a */
[----:B------:R-:W-:Y:S01]  /*3c20*/  LOP3.LUT R57, R44, 0x24, RZ, 0xfc, !PT ;  /* 0x000000242c397812 */ /* 0x000fe200078efcff */
[----:B------:R-:W-:Y:S02]  /*3c30*/  @!P2 IMAD.IADD R49, R49, 0x1, -R42 ;  /* 0x000000013131a824 */ /* 0x000fe400078e0a2a */
[----:B0-----:R-:W-:Y:S01]  /*3c40*/  IMAD.HI.U32 R20, R43, R181, RZ ;  /* 0x000000b52b147227 */ /* 0x001fe200078e00ff */
[----:B------:R-:W-:-:S03]  /*3c50*/  IABS R177, R57 ;  /* 0x0000003900b17213 */ /* 0x000fc60000000000 */
[----:B------:R-:W-:Y:S01]  /*3c60*/  @!P5 IMAD.MOV R46, RZ, RZ, -R46 ;  /* 0x000000ffff2ed224 */ /* 0x000fe200078e0a2e */
[C---:B------:R-:W-:Y:S01]  /*3c70*/  ISETP.GT.U32.AND P5, PT, R42.reuse, R185, PT ;  /* 0x000000b92a00720c */ /* 0x040fe20003fa4070 */
[----:B------:R-:W-:Y:S01]  /*3c80*/  IMAD.MOV R21, RZ, RZ, -R20 ;  /* 0x000000ffff157224 */ /* 0x000fe200078e0a14 */
[----:B------:R-:W-:Y:S01]  /*3c90*/  ISETP.GT.U32.AND P2, PT, R42, R49, PT ;  /* 0x000000312a00720c */ /* 0x000fe20003f44070 */
[----:B------:R-:W-:-:S04]  /*3ca0*/  IMAD.HI.U32 R20, R43, R177, RZ ;  /* 0x000000b12b147227 */ /* 0x000fc800078e00ff */
[----:B------:R-:W-:Y:S02]  /*3cb0*/  @!P1 IMAD.IADD R51, R51, 0x1, -R42 ;  /* 0x0000000133339824 */ /* 0x000fe400078e0a2a */
[C---:B------:R-:W-:Y:S02]  /*3cc0*/  IMAD R181, R42.reuse, R21, R181 ;  /* 0x000000152ab57224 */ /* 0x040fe400078e02b5 */
[----:B------:R-:W-:Y:S01]  /*3cd0*/  IMAD.MOV R21, RZ, RZ, -R20 ;  /* 0x000000ffff157224 */ /* 0x000fe200078e0a14 */
[C---:B------:R-:W-:Y:S01]  /*3ce0*/  ISETP.GT.U32.AND P1, PT, R42.reuse, R51, PT ;  /* 0x000000332a00720c */ /* 0x040fe20003f24070 */
[--C-:B------:R-:W-:Y:S02]  /*3cf0*/  @!P5 IMAD.IADD R185, R185, 0x1, -R42.reuse ;  /* 0x00000001b9b9d824 */ /* 0x100fe400078e0a2a */
[C---:B------:R-:W-:Y:S01]  /*3d00*/  IMAD R177, R42.reuse, R21, R177 ;  /* 0x000000152ab17224 */ /* 0x040fe200078e02b1 */
[----:B------:R-:W-:Y:S01]  /*3d10*/  ISETP.GT.U32.AND P5, PT, R42, R181, PT ;  /* 0x000000b52a00720c */ /* 0x000fe20003fa4070 */
[----:B------:R-:W-:Y:S01]  /*3d20*/  @!P2 IMAD.IADD R49, R49, 0x1, -R42 ;  /* 0x000000013131a824 */ /* 0x000fe200078e0a2a */
[----:B------:R-:W-:-:S02]  /*3d30*/  LOP3.LUT R26, R44, 0x30, RZ, 0xfc, !PT ;  /* 0x000000302c1a7812 */ /* 0x000fc400078efcff */
[----:B------:R-:W-:Y:S02]  /*3d40*/  ISETP.GT.U32.AND P2, PT, R42, R177, PT ;  /* 0x000000b12a00720c */ /* 0x000fe40003f44070 */
[----:B------:R-:W-:Y:S02]  /*3d50*/  LOP3.LUT R58, R44, 0x28, RZ, 0xfc, !PT ;  /* 0x000000282c3a7812 */ /* 0x000fe400078efcff */
[----:B------:R-:W-:Y:S02]  /*3d60*/  ISETP.GE.AND P6, PT, R53, RZ, PT ;  /* 0x000000ff3500720c */ /* 0x000fe40003fc6270 */
[----:B------:R-:W-:Y:S02]  /*3d70*/  IABS R45, R26 ;  /* 0x0000001a002d7213 */ /* 0x000fe40000000000 */
[----:B------:R-:W-:Y:S01]  /*3d80*/  IABS R47, R58 ;  /* 0x0000003a002f7213 */ /* 0x000fe20000000000 */
[----:B------:R-:W-:Y:S01]  /*3d90*/  @!P1 IMAD.IADD R51, R51, 0x1, -R42 ;  /* 0x0000000133339824 */ /* 0x000fe200078e0a2a */
[----:B------:R-:W-:Y:S01]  /*3da0*/  ISETP.GE.AND P1, PT, R56, RZ, PT ;  /* 0x000000ff3800720c */ /* 0x000fe20003f26270 */
[----:B------:R-:W-:Y:S01]  /*3db0*/  IMAD.HI.U32 R21, R43, R45, RZ ;  /* 0x0000002d2b157227 */ /* 0x000fe200078e00ff */
[----:B------:R-:W-:-:S02]  /*3dc0*/  ISETP.GE.AND P4, PT, R54, RZ, PT ;  /* 0x000000ff3600720c */ /* 0x000fc40003f86270 */
[----:B------:R-:W-:Y:S01]  /*3dd0*/  LOP3.LUT R54, R44, 0x34, RZ, 0xfc, !PT ;  /* 0x000000342c367812 */ /* 0x000fe200078efcff */
[----:B------:R-:W-:-:S04]  /*3de0*/  IMAD.HI.U32 R20, R43, R47, RZ ;  /* 0x0000002f2b147227 */ /* 0x000fc800078e00ff */
[--C-:B------:R-:W-:Y:S01]  /*3df0*/  @!P5 IMAD.IADD R181, R181, 0x1, -R42.reuse ;  /* 0x00000001b5b5d824 */ /* 0x100fe200078e0a2a */
[----:B------:R-:W-:Y:S01]  /*3e00*/  IABS R173, R54 ;  /* 0x0000003600ad7213 */ /* 0x000fe20000000000 */
[----:B------:R-:W-:Y:S02]  /*3e10*/  IMAD.MOV R21, RZ, RZ, -R21 ;  /* 0x000000ffff157224 */ /* 0x000fe400078e0a15 */
[----:B------:R-:W-:Y:S02]  /*3e20*/  @!P2 IMAD.IADD R177, R177, 0x1, -R42 ;  /* 0x00000001b1b1a824 */ /* 0x000fe400078e0a2a */
[----:B------:R-:W-:Y:S01]  /*3e30*/  IMAD.MOV R20, RZ, RZ, -R20 ;  /* 0x000000ffff147224 */ /* 0x000fe200078e0a14 */
[C---:B------:R-:W-:Y:S01]  /*3e40*/  ISETP.GT.U32.AND P2, PT, R42.reuse, R181, PT ;  /* 0x000000b52a00720c */ /* 0x040fe20003f44070 */
[C---:B------:R-:W-:Y:S02]  /*3e50*/  IMAD R45, R42.reuse, R21, R45 ;  /* 0x000000152a2d7224 */ /* 0x040fe400078e022d */
[----:B------:R-:W-:Y:S01]  /*3e60*/  @!P6 IMAD.MOV R185, RZ, RZ, -R185 ;  /* 0x000000ffffb9e224 */ /* 0x000fe200078e0ab9 */
[C---:B------:R-:W-:Y:S01]  /*3e70*/  ISETP.GT.U32.AND P6, PT, R42.reuse, R177, PT ;  /* 0x000000b12a00720c */ /* 0x040fe20003fc4070 */
[----:B------:R-:W-:-:S02]  /*3e80*/  IMAD R47, R42, R20, R47 ;  /* 0x000000142a2f7224 */ /* 0x000fc400078e022f */
[----:B------:R-:W-:Y:S01]  /*3e90*/  IMAD.HI.U32 R20, R43, R173, RZ ;  /* 0x000000ad2b147227 */ /* 0x000fe200078e00ff */
[----:B------:R-:W-:Y:S02]  /*3ea0*/  ISETP.GE.AND P5, PT, R27, RZ, PT ;  /* 0x000000ff1b00720c */ /* 0x000fe40003fa6270 */
[----:B------:R-:W-:Y:S01]  /*3eb0*/  LOP3.LUT R27, R44, 0x38, RZ, 0xfc, !PT ;  /* 0x000000382c1b7812 */ /* 0x000fe200078efcff */
[----:B------:R-:W-:Y:S01]  /*3ec0*/  @!P1 IMAD.MOV R49, RZ, RZ, -R49 ;  /* 0x000000ffff319224 */ /* 0x000fe200078e0a31 */
[C---:B------:R-:W-:Y:S01]  /*3ed0*/  ISETP.GT.U32.AND P1, PT, R42.reuse, R45, PT ;  /* 0x0000002d2a00720c */ /* 0x040fe20003f24070 */
[----:B------:R-:W-:Y:S01]  /*3ee0*/  IMAD.MOV R20, RZ, RZ, -R20 ;  /* 0x000000ffff147224 */ /* 0x000fe200078e0a14 */
[----:B------:R-:W-:Y:S01]  /*3ef0*/  IABS R169, R27 ;  /* 0x0000001b00a97213 */ /* 0x000fe20000000000 */
[----:B------:R-:W-:Y:S02]  /*3f00*/  @!P2 IMAD.IADD R181, R181, 0x1, -R42 ;  /* 0x00000001b5b5a824 */ /* 0x000fe400078e0a2a */
[----:B------:R-:W-:Y:S01]  /*3f10*/  IMAD R173, R42, R20, R173 ;  /* 0x000000142aad7224 */ /* 0x000fe200078e02ad */
[----:B------:R-:W-:Y:S01]  /*3f20*/  ISETP.GE.AND P2, PT, R57, RZ, PT ;  /* 0x000000ff3900720c */ /* 0x000fe20003f46270 */
[----:B------:R-:W-:Y:S01]  /*3f30*/  IMAD.HI.U32 R20, R43, R169, RZ ;  /* 0x000000a92b147227 */ /* 0x000fe200078e00ff */
[----:B------:R-:W-:-:S03]  /*3f40*/  LOP3.LUT R53, R44, 0x40, RZ, 0xfc, !PT ;  /* 0x000000402c357812 */ /* 0x000fc600078efcff */
[----:B------:R-:W-:Y:S01]  /*3f50*/  @!P6 IMAD.IADD R177, R177, 0x1, -R42 ;  /* 0x00000001b1b1e824 */ /* 0x000fe200078e0a2a */
[C---:B------:R-:W-:Y:S01]  /*3f60*/  ISETP.GT.U32.AND P6, PT, R42.reuse, R173, PT ;  /* 0x000000ad2a00720c */ /* 0x040fe20003fc4070 */
[----:B------:R-:W-:Y:S01]  /*3f70*/  @!P4 IMAD.MOV R51, RZ, RZ, -R51 ;  /* 0x000000ffff33c224 */ /* 0x000fe200078e0a33 */
[C---:B------:R-:W-:Y:S01]  /*3f80*/  ISETP.GT.U32.AND P4, PT, R42.reuse, R47, PT ;  /* 0x0000002f2a00720c */ /* 0x040fe20003f84070 */
[----:B------:R-:W-:Y:S01]  /*3f90*/  IMAD.MOV R20, RZ, RZ, -R20 ;  /* 0x000000ffff147224 */ /* 0x000fe200078e0a14 */
[----:B------:R-:W-:Y:S01]  /*3fa0*/  IABS R165, R53 ;  /* 0x0000003500a57213 */ /* 0x000fe20000000000 */
[----:B------:R-:W-:Y:S02]  /*3fb0*/  @!P1 IMAD.IADD R45, R45, 0x1, -R42 ;  /* 0x000000012d2d9824 */ /* 0x000fe400078e0a2a */
[C---:B------:R-:W-:Y:S02]  /*3fc0*/  IMAD R169, R42.reuse, R20, R169 ;  /* 0x000000142aa97224 */ /* 0x040fe400078e02a9 */
[----:B------:R-:W-:Y:S01]  /*3fd0*/  @!P5 IMAD.MOV R181, RZ, RZ, -R181 ;  /* 0x000000ffffb5d224 */ /* 0x000fe200078e0ab5 */
[----:B------:R-:W-:Y:S01]  /*3fe0*/  ISETP.GT.U32.AND P5, PT, R42, R45, PT ;  /* 0x0000002d2a00720c */ /* 0x000fe20003fa4070 */
[----:B------:R-:W-:-:S04]  /*3ff0*/  IMAD.HI.U32 R21, R43, R165, RZ ;  /* 0x000000a52b157227 */ /* 0x000fc800078e00ff */
[----:B------:R-:W-:Y:S01]  /*4000*/  @!P2 IMAD.MOV R177, RZ, RZ, -R177 ;  /* 0x000000ffffb1a224 */ /* 0x000fe200078e0ab1 */
[----:B------:R-:W-:Y:S01]  /*4010*/  ISETP.GT.U32.AND P2, PT, R42, R169, PT ;  /* 0x000000a92a00720c */ /* 0x000fe20003f44070 */
[----:B------:R-:W-:Y:S02]  /*4020*/  IMAD.MOV R21, RZ, RZ, -R21 ;  /* 0x000000ffff157224 */ /* 0x000fe400078e0a15 */
[--C-:B------:R-:W-:Y:S02]  /*4030*/  @!P6 IMAD.IADD R173, R173, 0x1, -R42.reuse ;  /* 0x00000001adade824 */ /* 0x100fe400078e0a2a */
[--C-:B------:R-:W-:Y:S01]  /*4040*/  @!P4 IMAD.IADD R47, R47, 0x1, -R42.reuse ;  /* 0x000000012f2fc824 */ /* 0x100fe200078e0a2a */
[----:B------:R-:W-:Y:S01]  /*4050*/  LOP3.LUT R56, R44, 0x44, RZ, 0xfc, !PT ;  /* 0x000000442c387812 */ /* 0x000fe200078efcff */
[C---:B------:R-:W-:Y:S01]  /*4060*/  IMAD R165, R42.reuse, R21, R165 ;  /* 0x000000152aa57224 */ /* 0x040fe200078e02a5 */
[C---:B------:R-:W-:Y:S01]  /*4070*/  ISETP.GT.U32.AND P6, PT, R42.reuse, R173, PT ;  /* 0x000000ad2a00720c */ /* 0x040fe20003fc4070 */
[----:B------:R-:W-:Y:S01]  /*4080*/  @!P5 IMAD.IADD R45, R45, 0x1, -R42 ;  /* 0x000000012d2dd824 */ /* 0x000fe200078e0a2a */
[----:B------:R-:W-:-:S02]  /*4090*/  ISETP.GT.U32.AND P1, PT, R42, R47, PT ;  /* 0x0000002f2a00720c */ /* 0x000fc40003f24070 */
[----:B------:R-:W-:Y:S02]  /*40a0*/  IABS R161, R56 ;  /* 0x0000003800a17213 */ /* 0x000fe40000000000 */
[----:B------:R-:W-:Y:S01]  /*40b0*/  ISETP.GT.U32.AND P5, PT, R42, R165, PT ;  /* 0x000000a52a00720c */ /* 0x000fe20003fa4070 */
[----:B------:R-:W-:Y:S01]  /*40c0*/  @!P2 IMAD.IADD R169, R169, 0x1, -R42 ;  /* 0x00000001a9a9a824 */ /* 0x000fe200078e0a2a */
[----:B------:R-:W-:Y:S01]  /*40d0*/  LOP3.LUT R57, R44, 0x48, RZ, 0xfc, !PT ;  /* 0x000000482c397812 */ /* 0x000fe200078efcff */
[----:B------:R-:W-:Y:S01]  /*40e0*/  IMAD.HI.U32 R20, R43, R161, RZ ;  /* 0x000000a12b147227 */ /* 0x000fe200078e00ff */
[----:B------:R-:W-:Y:S02]  /*40f0*/  ISETP.GE.AND P4, PT, R58, RZ, PT ;  /* 0x000000ff3a00720c */ /* 0x000fe40003f86270 */
[----:B------:R-:W-:Y:S01]  /*4100*/  IABS R157, R57 ;  /* 0x00000039009d7213 */ /* 0x000fe20000000000 */
[----:B------:R-:W-:Y:S01]  /*4110*/  IMAD.MOV R20, RZ, RZ, -R20 ;  /* 0x000000ffff147224 */ /* 0x000fe200078e0a14 */
[----:B------:R-:W-:Y:S01]  /*4120*/  ISETP.GT.U32.AND P2, PT, R42, R169, PT ;  /* 0x000000a92a00720c */ /* 0x000fe20003f44070 */
[----:B------:R-:W-:Y:S01]  /*4130*/  @!P6 IMAD.IADD R173, R173, 0x1, -R42 ;  /* 0x00000001adade824 */ /* 0x000fe200078e0a2a */
[----:B------:R-:W-:Y:S01]  /*4140*/  ISETP.GE.AND P6, PT, R54, RZ, PT ;  /* 0x000000ff3600720c */ /* 0x000fe20003fc6270 */
[----:B------:R-:W-:-:S04]  /*4150*/  IMAD.HI.U32 R21, R43, R157, RZ ;  /* 0x0000009d2b157227 */ /* 0x000fc800078e00ff */
[--C-:B------:R-:W-:Y:S01]  /*4160*/  @!P1 IMAD.IADD R47, R47, 0x1, -R42.reuse ;  /* 0x000000012f2f9824 */ /* 0x100fe200078e0a2a */
[----:B------:R-:W-:Y:S01]  /*4170*/  ISETP.GE.AND P1, PT, R26, RZ, PT ;  /* 0x000000ff1a00720c */ /* 0x000fe20003f26270 */
[----:B------:R-:W-:Y:S01]  /*4180*/  IMAD R161, R42, R20, R161 ;  /* 0x000000142aa17224 */ /* 0x000fe200078e02a1 */
[----:B------:R-:W-:Y:S01]  /*4190*/  LOP3.LUT R26, R44, 0x50, RZ, 0xfc, !PT ;  /* 0x000000502c1a7812 */ /* 0x000fe200078efcff */
[--C-:B------:R-:W-:Y:S02]  /*41a0*/  @!P5 IMAD.IADD R165, R165, 0x1, -R42.reuse ;  /* 0x00000001a5a5d824 */ /* 0x100fe400078e0a2a */
[----:B------:R-:W-:Y:S01]  /*41b0*/  IMAD.MOV R21, RZ, RZ, -R21 ;  /* 0x000000ffff157224 */ /* 0x000fe200078e0a15 */
[----:B------:R-:W-:Y:S01]  /*41c0*/  IABS R153, R26 ;  /* 0x0000001a00997213 */ /* 0x000fe20000000000 */
[----:B------:R-:W-:Y:S01]  /*41d0*/  @!P4 IMAD.MOV R47, RZ, RZ, -R47 ;  /* 0x000000ffff2fc224 */ /* 0x000fe200078e0a2f */
[C---:B------:R-:W-:Y:S01]  /*41e0*/  ISETP.GT.U32.AND P4, PT, R42.reuse, R161, PT ;  /* 0x000000a12a00720c */ /* 0x040fe20003f84070 */
[C---:B------:R-:W-:Y:S01]  /*41f0*/  IMAD R157, R42.reuse, R21, R157 ;  /* 0x000000152a9d7224 */ /* 0x040fe200078e029d */
[----:B------:R-:W-:Y:S01]  /*4200*/  ISETP.GT.U32.AND P5, PT, R42, R165, PT ;  /* 0x000000a52a00720c */ /* 0x000fe20003fa4070 */
[----:B------:R-:W-:Y:S01]  /*4210*/  @!P2 IMAD.IADD R169, R169, 0x1, -R42 ;  /* 0x00000001a9a9a824 */ /* 0x000fe200078e0a2a */
[----:B------:R-:W-:Y:S01]  /*4220*/  ISETP.GE.AND P2, PT, R53, RZ, PT ;  /* 0x000000ff3500720c */ /* 0x000fe20003f46270 */
[----:B------:R-:W-:-:S04]  /*4230*/  IMAD.HI.U32 R20, R43, R153, RZ ;  /* 0x000000992b147227 */ /* 0x000fc800078e00ff */
[----:B------:R-:W-:Y:S01]  /*4240*/  @!P6 IMAD.MOV R173, RZ, RZ, -R173 ;  /* 0x000000ffffade224 */ /* 0x000fe200078e0aad */
[C---:B------:R-:W-:Y:S01]  /*4250*/  ISETP.GT.U32.AND P6, PT, R42.reuse, R157, PT ;  /* 0x0000009d2a00720c */ /* 0x040fe20003fc4070 */
[----:B------:R-:W-:Y:S02]  /*4260*/  IMAD.MOV R20, RZ, RZ, -R20 ;  /* 0x000000ffff147224 */ /* 0x000fe400078e0a14 */
[----:B------:R-:W-:Y:S01]  /*4270*/  @!P1 IMAD.MOV R45, RZ, RZ, -R45 ;  /* 0x000000ffff2d9224 */ /* 0x000fe200078e0a2d */
[----:B------:R-:W-:Y:S01]  /*4280*/  ISETP.GE.AND P1, PT, R27, RZ, PT ;  /* 0x000000ff1b00720c */ /* 0x000fe20003f26270 */
[--C-:B------:R-:W-:Y:S02]  /*4290*/  @!P5 IMAD.IADD R165, R165, 0x1, -R42.reuse ;  /* 0x00000001a5a5d824 */ /* 0x100fe400078e0a2a */
[----:B------:R-:W-:Y:S02]  /*42a0*/  @!P4 IMAD.IADD R161, R161, 0x1, -R42 ;  /* 0x00000001a1a1c824 */ /* 0x000fe400078e0a2a */
[----:B------:R-:W-:-:S02]  /*42b0*/  IMAD R153, R42, R20, R153 ;  /* 0x000000142a997224 */ /* 0x000fc400078e0299 */
[----:B------:R-:W-:Y:S01]  /*42c0*/  @!P2 IMAD.MOV R165, RZ, RZ, -R165 ;  /* 0x000000ffffa5a224 */ /* 0x000fe200078e0aa5 */
[C---:B------:R-:W-:Y:S01]  /*42d0*/  ISETP.GT.U32.AND P4, PT, R42.reuse, R161, PT ;  /* 0x000000a12a00720c */ /* 0x040fe20003f84070 */
[----:B------:R-:W-:Y:S01]  /*42e0*/  @!P6 IMAD.IADD R157, R157, 0x1, -R42 ;  /* 0x000000019d9de824 */ /* 0x000fe200078e0a2a */
[----:B------:R-:W-:Y:S02]  /*42f0*/  ISETP.GT.U32.AND P2, PT, R42, R153, PT ;  /* 0x000000992a00720c */ /* 0x000fe40003f44070 */
[----:B------:R-:W-:Y:S02]  /*4300*/  LOP3.LUT R27, R44, 0x54, RZ, 0xfc, !PT ;  /* 0x000000542c1b7812 */ /* 0x000fe400078efcff */
[----:B------:R-:W-:Y:S02]  /*4310*/  ISETP.GE.AND P5, PT, R56, RZ, PT ;  /* 0x000000ff3800720c */ /* 0x000fe40003fa6270 */
[----:B------:R-:W-:Y:S02]  /*4320*/  IABS R149, R27 ;  /* 0x0000001b00957213 */ /* 0x000fe40000000000 */
[----:B------:R-:W-:Y:S01]  /*4330*/  ISETP.GT.U32.AND P6, PT, R42, R157, PT ;  /* 0x0000009d2a00720c */ /* 0x000fe20003fc4070 */
[----:B------:R-:W-:Y:S01]  /*4340*/  @!P1 IMAD.MOV R169, RZ, RZ, -R169 ;  /* 0x000000ffffa99224 */ /* 0x000fe200078e0aa9 */
[----:B------:R-:W-:Y:S01]  /*4350*/  ISETP.GE.AND P1, PT, R57, RZ, PT ;  /* 0x000000ff3900720c */ /* 0x000fe20003f26270 */
[----:B------:R-:W-:Y:S01]  /*4360*/  IMAD.HI.U32 R20, R43, R149, RZ ;  /* 0x000000952b147227 */ /* 0x000fe200078e00ff */
[----:B------:R-:W-:-:S03]  /*4370*/  LOP3.LUT R58, R44, 0x60, RZ, 0xfc, !PT ;  /* 0x000000602c3a7812 */ /* 0x000fc600078efcff */
[--C-:B------:R-:W-:Y:S02]  /*4380*/  @!P4 IMAD.IADD R161, R161, 0x1, -R42.reuse ;  /* 0x00000001a1a1c824 */ /* 0x100fe400078e0a2a */
[----:B------:R-:W-:Y:S02]  /*4390*/  @!P2 IMAD.IADD R153, R153, 0x1, -R42 ;  /* 0x000000019999a824 */ /* 0x000fe400078e0a2a */
[----:B------:R-:W-:Y:S01]  /*43a0*/  IMAD.MOV R20, RZ, RZ, -R20 ;  /* 0x000000ffff147224 */ /* 0x000fe200078e0a14 */
[----:B------:R-:W-:Y:S01]  /*43b0*/  LOP3.LUT R53, R44, 0x58, RZ, 0xfc, !PT ;  /* 0x000000582c357812 */ /* 0x000fe200078efcff */
[----:B------:R-:W-:Y:S01]  /*43c0*/  @!P5 IMAD.MOV R161, RZ, RZ, -R161 ;  /* 0x000000ffffa1d224 */ /* 0x000fe200078e0aa1 */
[----:B------:R-:W-:Y:S01]  /*43d0*/  IABS R81, R58 ;  /* 0x0000003a00517213 */ /* 0x000fe20000000000 */
[----:B------:R-:W-:Y:S01]  /*43e0*/  @!P6 IMAD.IADD R157, R157, 0x1, -R42 ;  /* 0x000000019d9de824 */ /* 0x000fe200078e0a2a */
[C---:B------:R-:W-:Y:S01]  /*43f0*/  ISETP.GT.U32.AND P5, PT, R42.reuse, R153, PT ;  /* 0x000000992a00720c */ /* 0x040fe20003fa4070 */
[----:B------:R-:W-:Y:S01]  /*4400*/  IMAD R149, R42, R20, R149 ;  /* 0x000000142a957224 */ /* 0x000fe200078e0295 */
[----:B------:R-:W-:Y:S01]  /*4410*/  IABS R85, R53 ;  /* 0x0000003500557213 */ /* 0x000fe20000000000 */
[----:B------:R-:W-:Y:S01]  /*4420*/  @!P1 IMAD.MOV R157, RZ, RZ, -R157 ;  /* 0x000000ffff9d9224 */ /* 0x000fe200078e0a9d */
[----:B------:R-:W-:Y:S01]  /*4430*/  ISETP.GE.AND P4, PT, R26, RZ, PT ;  /* 0x000000ff1a00720c */ /* 0x000fe20003f86270 */
[----:B------:R-:W-:Y:S01]  /*4440*/  IMAD.HI.U32 R26, R43, R81, RZ ;  /* 0x000000512b1a7227 */ /* 0x000fe200078e00ff */
[----:B------:R-:W-:-:S03]  /*4450*/  ISETP.GT.U32.AND P1, PT, R42, R149, PT ;  /* 0x000000952a00720c */ /* 0x000fc60003f24070 */
[----:B------:R-:W-:-:S04]  /*4460*/  IMAD.HI.U32 R21, R43, R85, RZ ;  /* 0x000000552b157227 */ /* 0x000fc800078e00ff */
[----:B------:R-:W-:Y:S02]  /*4470*/  IMAD.MOV R26, RZ, RZ, -R26 ;  /* 0x000000ffff1a7224 */ /* 0x000fe400078e0a1a */
[----:B------:R-:W-:Y:S02]  /*4480*/  IMAD.MOV R21, RZ, RZ, -R21 ;  /* 0x000000ffff157224 */ /* 0x000fe400078e0a15 */
[----:B------:R-:W-:Y:S02]  /*4490*/  IMAD R81, R42, R26, R81 ;  /* 0x0000001a2a517224 */ /* 0x000fe400078e0251 */
[--C-:B------:R-:W-:Y:S01]  /*44a0*/  @!P5 IMAD.IADD R153, R153, 0x1, -R42.reuse ;  /* 0x000000019999d824 */ /* 0x100fe200078e0a2a */
[----:B------:R-:W-:Y:S01]  /*44b0*/  LOP3.LUT R59, R44, 0x64, RZ, 0xfc, !PT ;  /* 0x000000642c3b7812 */ /* 0x000fe200078efcff */
[C---:B------:R-:W-:Y:S02]  /*44c0*/  IMAD R85, R42.reuse, R21, R85 ;  /* 0x000000152a557224 */ /* 0x040fe400078e0255 */
[----:B------:R-:W-:Y:S01]  /*44d0*/  @!P4 IMAD.MOV R153, RZ, RZ, -R153 ;  /* 0x000000ffff99c224 */ /* 0x000fe200078e0a99 */
[----:B------:R-:W-:Y:S01]  /*44e0*/  ISETP.GT.U32.AND P4, PT, R42, R81, PT ;  /* 0x000000512a00720c */ /* 0x000fe20003f84070 */
[----:B------:R-:W-:Y:S01]  /*44f0*/  @!P1 IMAD.IADD R149, R149, 0x1, -R42 ;  /* 0x0000000195959824 */ /* 0x000fe200078e0a2a */
[----:B------:R-:W-:-:S02]  /*4500*/  IABS R83, R59 ;  /* 0x0000003b00537213 */ /* 0x000fc40000000000 */
[C---:B------:R-:W-:Y:S02]  /*4510*/  ISETP.GT.U32.AND P5, PT, R42.reuse, R85, PT ;  /* 0x000000552a00720c */ /* 0x040fe40003fa4070 */
[----:B------:R-:W-:Y:S01]  /*4520*/  ISETP.GT.U32.AND P1, PT, R42, R149, PT ;  /* 0x000000952a00720c */ /* 0x000fe20003f24070 */
[----:B------:R-:W-:Y:S01]  /*4530*/  IMAD.HI.U32 R20, R43, R83, RZ ;  /* 0x000000532b147227 */ /* 0x000fe200078e00ff */
[----:B------:R-:W-:Y:S02]  /*4540*/  ISETP.GE.AND P2, PT, R53, RZ, PT ;  /* 0x000000ff3500720c */ /* 0x000fe40003f46270 */
[----:B------:R-:W-:Y:S01]  /*4550*/  IABS R53, R44 ;  /* 0x0000002c00357213 */ /* 0x000fe20000000000 */
[----:B------:R-:W-:Y:S01]  /*4560*/  IMAD.MOV R21, RZ, RZ, -R20 ;  /* 0x000000ffff157224 */ /* 0x000fe200078e0a14 */
[C---:B------:R-:W-:Y:S01]  /*4570*/  LOP3.LUT R57, R44.reuse, 0x68, RZ, 0xfc, !PT ;  /* 0x000000682c397812 */ /* 0x040fe200078efcff */
[----:B------:R-:W-:Y:S01]  /*4580*/  @!P4 IMAD.IADD R81, R81, 0x1, -R42 ;  /* 0x000000015151c824 */ /* 0x000fe200078e0a2a */
[----:B------:R-:W-:Y:S01]  /*4590*/  LOP3.LUT R56, R44, 0x70, RZ, 0xfc, !PT ;  /* 0x000000702c387812 */ /* 0x000fe200078efcff */
[----:B------:R-:W-:Y:S01]  /*45a0*/  IMAD.HI.U32 R20, R43, R53, RZ ;  /* 0x000000352b147227 */ /* 0x000fe200078e00ff */
[----:B------:R-:W-:-:S03]  /*45b0*/  IABS R79, R57 ;  /* 0x00000039004f7213 */ /* 0x000fc60000000000 */
[C---:B------:R-:W-:Y:S01]  /*45c0*/  IMAD R83, R42.reuse, R21, R83 ;  /* 0x000000152a537224 */ /* 0x040fe200078e0253 */
[----:B------:R-:W-:Y:S01]  /*45d0*/  ISETP.GE.AND P6, PT, R27, RZ, PT ;  /* 0x000000ff1b00720c */ /* 0x000fe20003fc6270 */
[----:B------:R-:W-:Y:S01]  /*45e0*/  @!P5 IMAD.IADD R85, R85, 0x1, -R42 ;  /* 0x000000015555d824 */ /* 0x000fe200078e0a2a */
[----:B------:R-:W-:Y:S01]  /*45f0*/  IABS R77, R56 ;  /* 0x00000038004d7213 */ /* 0x000fe20000000000 */
[----:B------:R-:W-:Y:S01]  /*4600*/  IMAD.MOV R27, RZ, RZ, -R20 ;  /* 0x000000ffff1b7224 */ /* 0x000fe200078e0a14 */
[C---:B------:R-:W-:Y:S01]  /*4610*/  ISETP.GT.U32.AND P4, PT, R42.reuse, R81, PT ;  /* 0x000000512a00720c */ /* 0x040fe20003f84070 */
[----:B------:R-:W-:Y:S01]  /*4620*/  IMAD.HI.U32 R20, R43, R79, RZ ;  /* 0x0000004f2b147227 */ /* 0x000fe200078e00ff */
[----:B------:R-:W-:-:S03]  /*4630*/  ISETP.GT.U32.AND P5, PT, R42, R85, PT ;  /* 0x000000552a00720c */ /* 0x000fc60003fa4070 */
[----:B------:R-:W-:Y:S01]  /*4640*/  @!P1 IMAD.IADD R149, R149, 0x1, -R42 ;  /* 0x0000000195959824 */ /* 0x000fe200078e0a2a */
[----:B------:R-:W-:Y:S01]  /*4650*/  ISETP.GT.U32.AND P1, PT, R42, R83, PT ;  /* 0x000000532a00720c */ /* 0x000fe20003f24070 */
[----:B------:R-:W-:-:S04]  /*4660*/  IMAD.HI.U32 R21, R43, R77, RZ ;  /* 0x0000004d2b157227 */ /* 0x000fc800078e00ff */
[----:B------:R-:W-:Y:S02]  /*4670*/  IMAD.MOV R20, RZ, RZ, -R20 ;  /* 0x000000ffff147224 */ /* 0x000fe400078e0a14 */
[----:B------:R-:W-:Y:S02]  /*4680*/  IMAD.MOV R21, RZ, RZ, -R21 ;  /* 0x000000ffff157224 */ /* 0x000fe400078e0a15 */
[----:B------:R-:W-:Y:S01]  /*4690*/  IMAD R79, R42, R20, R79 ;  /* 0x000000142a4f7224 */ /* 0x000fe200078e024f */
[----:B------:R-:W-:Y:S01]  /*46a0*/  LOP3.LUT R54, R44, 0x74, RZ, 0xfc, !PT ;  /* 0x000000742c367812 */ /* 0x000fe200078efcff */
[C---:B------:R-:W-:Y:S02]  /*46b0*/  IMAD R77, R42.reuse, R21, R77 ;  /* 0x000000152a4d7224 */ /* 0x040fe400078e024d */
[--C-:B------:R-:W-:Y:S01]  /*46c0*/  @!P4 IMAD.IADD R81, R81, 0x1, -R42.reuse ;  /* 0x000000015151c824 */ /* 0x100fe200078e0a2a */
[----:B------:R-:W-:Y:S01]  /*46d0*/  ISETP.GT.U32.AND P4, PT, R42, R79, PT ;  /* 0x0000004f2a00720c */ /* 0x000fe20003f84070 */
[--C-:B------:R-:W-:Y:S01]  /*46e0*/  @!P1 IMAD.IADD R83, R83, 0x1, -R42.reuse ;  /* 0x0000000153539824 */ /* 0x100fe200078e0a2a */
[----:B------:R-:W-:Y:S01]  /*46f0*/  IABS R75, R54 ;  /* 0x00000036004b7213 */ /* 0x000fe20000000000 */
[----:B------:R-:W-:Y:S01]  /*4700*/  @!P5 IMAD.IADD R85, R85, 0x1, -R42 ;  /* 0x000000015555d824 */ /* 0x000fe200078e0a2a */
[----:B------:R-:W-:Y:S01]  /*4710*/  ISETP.GE.AND P5, PT, R58, RZ, PT ;  /* 0x000000ff3a00720c */ /* 0x000fe20003fa6270 */
[----:B------:R-:W-:Y:S01]  /*4720*/  @!P6 IMAD.MOV R149, RZ, RZ, -R149 ;  /* 0x000000ffff95e224 */ /* 0x000fe200078e0a95 */
[----:B------:R-:W-:-:S02]  /*4730*/  ISETP.GT.U32.AND P6, PT, R42, R77, PT ;  /* 0x0000004d2a00720c */ /* 0x000fc40003fc4070 */
[----:B------:R-:W-:Y:S01]  /*4740*/  ISETP.GT.U32.AND P1, PT, R42, R83, PT ;  /* 0x000000532a00720c */ /* 0x000fe20003f24070 */
[----:B------:R-:W-:Y:S01]  /*4750*/  IMAD.HI.U32 R26, R43, R75, RZ ;  /* 0x0000004b2b1a7227 */ /* 0x000fe200078e00ff */
[----:B------:R-:W-:Y:S02]  /*4760*/  LOP3.LUT R58, R44, 0x78, RZ, 0xfc, !PT ;  /* 0x000000782c3a7812 */ /* 0x000fe400078efcff */
[----:B------:R-:W-:Y:S01]  /*4770*/  LEA.HI R20, R103, R0, RZ, 0x1a ;  /* 0x0000000067147211 */ /* 0x000fe200078fd0ff */
[----:B------:R-:W-:Y:S02]  /*4780*/  IMAD.MOV R26, RZ, RZ, -R26 ;  /* 0x000000ffff1a7224 */ /* 0x000fe400078e0a1a */
[----:B------:R-:W-:Y:S01]  /*4790*/  @!P4 IMAD.IADD R79, R79, 0x1, -R42 ;  /* 0x000000014f4fc824 */ /* 0x000fe200078e0a2a */
[----:B------:R-:W-:Y:S01]  /*47a0*/  IABS R71, R58 ;  /* 0x0000003a00477213 */ /* 0x000fe20000000000 */
[C---:B------:R-:W-:Y:S02]  /*47b0*/  IMAD R53, R42.reuse, R27, R53 ;  /* 0x0000001b2a357224 */ /* 0x040fe400078e0235 */
[----:B------:R-:W-:-:S02]  /*47c0*/  IMAD R75, R42, R26, R75 ;  /* 0x0000001a2a4b7224 */ /* 0x000fc400078e024b */
[----:B------:R-:W-:Y:S01]  /*47d0*/  @!P5 IMAD.MOV R81, RZ, RZ, -R81 ;  /* 0x000000ffff51d224 */ /* 0x000fe200078e0a51 */
[----:B------:R-:W-:Y:S01]  /*47e0*/  ISETP.GE.AND P5, PT, R59, RZ, PT ;  /* 0x000000ff3b00720c */ /* 0x000fe20003fa6270 */
[--C-:B------:R-:W-:Y:S01]  /*47f0*/  @!P6 IMAD.IADD R77, R77, 0x1, -R42.reuse ;  /* 0x000000014d4de824 */ /* 0x100fe200078e0a2a */
[----:B------:R-:W-:Y:S01]  /*4800*/  ISETP.GT.U32.AND P6, PT, R42, R79, PT ;  /* 0x0000004f2a00720c */ /* 0x000fe20003fc4070 */
[----:B------:R-:W-:Y:S02]  /*4810*/  VIADD R59, R20, 0xc ;  /* 0x0000000c143b7836 */ /* 0x000fe40000000000 */
[----:B------:R-:W-:Y:S01]  /*4820*/  @!P1 IMAD.IADD R83, R83, 0x1, -R42 ;  /* 0x0000000153539824 */ /* 0x000fe200078e0a2a */
[----:B------:R-:W-:Y:S01]  /*4830*/  ISETP.GT.U32.AND P1, PT, R42, R53, PT ;  /* 0x000000352a00720c */ /* 0x000fe20003f24070 */
[----:B------:R-:W-:Y:S01]  /*4840*/  IMAD.HI.U32 R21, R43, R71, RZ ;  /* 0x000000472b157227 */ /* 0x000fe200078e00ff */
[----:B------:R-:W-:-:S03]  /*4850*/  IABS R73, R59 ;  /* 0x0000003b00497213 */ /* 0x000fc60000000000 */
[----:B------:R-:W-:Y:S01]  /*4860*/  @!P2 IMAD.MOV R85, RZ, RZ, -R85 ;  /* 0x000000ffff55a224 */ /* 0x000fe200078e0a55 */
[----:B------:R-:W-:Y:S01]  /*4870*/  ISETP.GT.U32.AND P2, PT, R42, R75, PT ;  /* 0x0000004b2a00720c */ /* 0x000fe20003f44070 */
[----:B------:R-:W-:Y:S02]  /*4880*/  IMAD.MOV R21, RZ, RZ, -R21 ;  /* 0x000000ffff157224 */ /* 0x000fe400078e0a15 */
[----:B------:R-:W-:Y:S02]  /*4890*/  VIADD R60, R20, 0x1c ;  /* 0x0000001c143c7836 */ /* 0x000fe40000000000 */
[----:B------:R-:W-:Y:S02]  /*48a0*/  IMAD R71, R42, R21, R71 ;  /* 0x000000152a477224 */ /* 0x000fe400078e0247 */
[----:B------:R-:W-:Y:S01]  /*48b0*/  IMAD.HI.U32 R21, R43, R73, RZ ;  /* 0x000000492b157227 */ /* 0x000fe200078e00ff */
[----:B------:R-:W-:-:S03]  /*48c0*/  IABS R69, R60 ;  /* 0x0000003c00457213 */ /* 0x000fc60000000000 */
[--C-:B------:R-:W-:Y:S01]  /*48d0*/  @!P6 IMAD.IADD R79, R79, 0x1, -R42.reuse ;  /* 0x000000014f4fe824 */ /* 0x100fe200078e0a2a */
[----:B------:R-:W-:Y:S01]  /*48e0*/  ISETP.GE.AND P6, PT, R57, RZ, PT ;  /* 0x000000ff3900720c */ /* 0x000fe20003fc6270 */
[--C-:B------:R-:W-:Y:S02]  /*48f0*/  @!P1 IMAD.IADD R53, R53, 0x1, -R42.reuse ;  /* 0x0000000135359824 */ /* 0x100fe400078e0a2a */
[----:B------:R-:W-:Y:S02]  /*4900*/  IMAD.MOV R21, RZ, RZ, -R21 ;  /* 0x000000ffff157224 */ /* 0x000fe400078e0a15 */
[----:B------:R-:W-:Y:S02]  /*4910*/  VIADD R57, R20, 0x2c ;  /* 0x0000002c14397836 */ /* 0x000fe40000000000 */
[----:B------:R-:W-:Y:S01]  /*4920*/  @!P2 IMAD.IADD R75, R75, 0x1, -R42 ;  /* 0x000000014b4ba824 */ /* 0x000fe200078e0a2a */
[C---:B------:R-:W-:Y:S01]  /*4930*/  ISETP.GT.U32.AND P2, PT, R42.reuse, R77, PT ;  /* 0x0000004d2a00720c */ /* 0x040fe20003f44070 */
[C---:B------:R-:W-:Y:S01]  /*4940*/  IMAD R73, R42.reuse, R21, R73 ;  /* 0x000000152a497224 */ /* 0x040fe200078e0249 */
[----:B------:R-:W-:Y:S01]  /*4950*/  ISETP.GT.U32.AND P1, PT, R42, R53, PT ;  /* 0x000000352a00720c */ /* 0x000fe20003f24070 */
[----:B------:R-:W-:Y:S01]  /*4960*/  IMAD.HI.U32 R21, R43, R69, RZ ;  /* 0x000000452b157227 */ /* 0x000fe200078e00ff */
[----:B------:R-:W-:-:S02]  /*4970*/  IABS R27, R57 ;  /* 0x00000039001b7213 */ /* 0x000fc40000000000 */
[----:B------:R-:W-:Y:S01]  /*4980*/  ISETP.GE.AND P4, PT, R44, RZ, PT ;  /* 0x000000ff2c00720c */ /* 0x000fe20003f86270 */
[----:B------:R-:W-:Y:S01]  /*4990*/  @!P5 IMAD.MOV R83, RZ, RZ, -R83 ;  /* 0x000000ffff53d224 */ /* 0x000fe200078e0a53 */
[----:B------:R-:W-:Y:S01]  /*49a0*/  ISETP.GT.U32.AND P5, PT, R42, R75, PT ;  /* 0x0000004b2a00720c */ /* 0x000fe20003fa4070 */
[----:B------:R-:W-:Y:S02]  /*49b0*/  IMAD.MOV R26, RZ, RZ, -R21 ;  /* 0x000000ffff1a7224 */ /* 0x000fe400078e0a15 */
[----:B------:R-:W-:-:S04]  /*49c0*/  IMAD.HI.U32 R21, R43, R27, RZ ;  /* 0x0000001b2b157227 */ /* 0x000fc800078e00ff */
[----:B------:R-:W-:Y:S02]  /*49d0*/  IMAD.MOV R21, RZ, RZ, -R21 ;  /* 0x000000ffff157224 */ /* 0x000fe400078e0a15 */
[--C-:B------:R-:W-:Y:S01]  /*49e0*/  @!P2 IMAD.IADD R77, R77, 0x1, -R42.reuse ;  /* 0x000000014d4da824 */ /* 0x100fe200078e0a2a */
[C---:B------:R-:W-:Y:S01]  /*49f0*/  ISETP.GT.U32.AND P2, PT, R42.reuse, R71, PT ;  /* 0x000000472a00720c */ /* 0x040fe20003f44070 */
[--C-:B------:R-:W-:Y:S02]  /*4a00*/  @!P1 IMAD.IADD R53, R53, 0x1, -R42.reuse ;  /* 0x0000000135359824 */ /* 0x100fe400078e0a2a */
[C---:B------:R-:W-:Y:S02]  /*4a10*/  IMAD R27, R42.reuse, R21, R27 ;  /* 0x000000152a1b7224 */ /* 0x040fe400078e021b */
[----:B------:R-:W-:Y:S02]  /*4a20*/  @!P4 IMAD.MOV R53, RZ, RZ, -R53 ;  /* 0x000000ffff35c224 */ /* 0x000fe400078e0a35 */
[----:B------:R-:W-:Y:S01]  /*4a30*/  @!P5 IMAD.IADD R75, R75, 0x1, -R42 ;  /* 0x000000014b4bd824 */ /* 0x000fe200078e0a2a */
[----:B------:R-:W-:-:S02]  /*4a40*/  ISETP.GT.U32.AND P4, PT, R42, R27, PT ;  /* 0x0000001b2a00720c */ /* 0x000fc40003f84070 */
[----:B------:R-:W-:-:S03]  /*4a50*/  ISETP.GE.AND P5, PT, R56, RZ, PT ;  /* 0x000000ff3800720c */ /* 0x000fc60003fa6270 */
[----:B------:R-:W-:Y:S01]  /*4a60*/  @!P2 IMAD.IADD R71, R71, 0x1, -R42 ;  /* 0x000000014747a824 */ /* 0x000fe200078e0a2a */
[----:B------:R-:W-:Y:S01]  /*4a70*/  ISETP.GE.AND P2, PT, R54, RZ, PT ;  /* 0x000000ff3600720c */ /* 0x000fe20003f46270 */
[----:B------:R-:W-:Y:S02]  /*4a80*/  VIADD R54, R20, 0x3c ;  /* 0x0000003c14367836 */ /* 0x000fe40000000000 */
[----:B------:R-:W-:-:S03]  /*4a90*/  IMAD R69, R42, R26, R69 ;  /* 0x0000001a2a457224 */ /* 0x000fc600078e0245 */
[----:B------:R-:W-:Y:S01]  /*4aa0*/  IABS R63, R54 ;  /* 0x00000036003f7213 */ /* 0x000fe20000000000 */
[----:B------:R-:W-:Y:S02]  /*4ab0*/  @!P4 IMAD.IADD R27, R27, 0x1, -R42 ;  /* 0x000000011b1bc824 */ /* 0x000fe400078e0a2a */
[----:B------:R-:W-:Y:S01]  /*4ac0*/  @!P5 IMAD.MOV R77, RZ, RZ, -R77 ;  /* 0x000000ffff4dd224 */ /* 0x000fe200078e0a4d */
[C---:B------:R-:W-:Y:S01]  /*4ad0*/  ISETP.GT.U32.AND P5, PT, R42.reuse, R69, PT ;  /* 0x000000452a00720c */ /* 0x040fe20003fa4070 */
[----:B------:R-:W-:Y:S01]  /*4ae0*/  IMAD.HI.U32 R21, R43, R63, RZ ;  /* 0x0000003f2b157227 */ /* 0x000fe200078e00ff */
[----:B------:R-:W-:-:S03]  /*4af0*/  ISETP.GT.U32.AND P4, PT, R42, R27, PT ;  /* 0x0000001b2a00720c */ /* 0x000fc60003f84070 */
[----:B------:R-:W-:Y:S02]  /*4b00*/  VIADD R44, R20, 0x4c ;  /* 0x0000004c142c7836 */ /* 0x000fe40000000000 */
[----:B------:R-:W-:Y:S01]  /*4b10*/  IMAD.MOV R21, RZ, RZ, -R21 ;  /* 0x000000ffff157224 */ /* 0x000fe200078e0a15 */
[C---:B------:R-:W-:Y:S02]  /*4b20*/  ISETP.GT.U32.AND P1, PT, R42.reuse, R73, PT ;  /* 0x000000492a00720c */ /* 0x040fe40003f24070 */
[----:B------:R-:W-:Y:S01]  /*4b30*/  IABS R67, R44 ;  /* 0x0000002c00437213 */ /* 0x000fe20000000000 */
[C---:B------:R-:W-:Y:S02]  /*4b40*/  IMAD R63, R42.reuse, R21, R63 ;  /* 0x000000152a3f7224 */ /* 0x040fe400078e023f */
[--C-:B------:R-:W-:Y:S02]  /*4b50*/  @!P5 IMAD.IADD R69, R69, 0x1, -R42.reuse ;  /* 0x000000014545d824 */ /* 0x100fe400078e0a2a */
[----:B------:R-:W-:Y:S01]  /*4b60*/  @!P4 IMAD.IADD R27, R27, 0x1, -R42 ;  /* 0x000000011b1bc824 */ /* 0x000fe200078e0a2a */
[C---:B------:R-:W-:Y:S01]  /*4b70*/  ISETP.GT.U32.AND P4, PT, R42.reuse, R63, PT ;  /* 0x0000003f2a00720c */ /* 0x040fe20003f84070 */
[----:B------:R-:W-:Y:S01]  /*4b80*/  IMAD.HI.U32 R26, R43, R67, RZ ;  /* 0x000000432b1a7227 */ /* 0x000fe200078e00ff */
[----:B------:R-:W-:-:S03]  /*4b90*/  ISETP.GT.U32.AND P5, PT, R42, R69, PT ;  /* 0x000000452a00720c */ /* 0x000fc60003fa4070 */
[----:B------:R-:W-:Y:S02]  /*4ba0*/  IMAD.MOV R26, RZ, RZ, -R26 ;  /* 0x000000ffff1a7224 */ /* 0x000fe400078e0a1a */
[--C-:B------:R-:W-:Y:S01]  /*4bb0*/  @!P1 IMAD.IADD R73, R73, 0x1, -R42.reuse ;  /* 0x0000000149499824 */ /* 0x100fe200078e0a2a */
[C---:B------:R-:W-:Y:S01]  /*4bc0*/  ISETP.GT.U32.AND P1, PT, R42.reuse, R71, PT ;  /* 0x000000472a00720c */ /* 0x040fe20003f24070 */
[----:B------:R-:W-:Y:S02]  /*4bd0*/  IMAD R67, R42, R26, R67 ;  /* 0x0000001a2a437224 */ /* 0x000fe400078e0243 */
[----:B------:R-:W-:Y:S01]  /*4be0*/  @!P2 IMAD.MOV R75, RZ, RZ, -R75 ;  /* 0x000000ffff4ba224 */ /* 0x000fe200078e0a4b */
[----:B------:R-:W-:Y:S01]  /*4bf0*/  ISETP.GE.AND P2, PT, R58, RZ, PT ;  /* 0x000000ff3a00720c */ /* 0x000fe20003f46270 */
[--C-:B------:R-:W-:Y:S01]  /*4c00*/  @!P4 IMAD.IADD R63, R63, 0x1, -R42.reuse ;  /* 0x000000013f3fc824 */ /* 0x100fe200078e0a2a */
[----:B------:R-:W-:Y:S01]  /*4c10*/  ISETP.GT.U32.AND P4, PT, R42, R67, PT ;  /* 0x000000432a00720c */ /* 0x000fe20003f84070 */
[----:B------:R-:W-:Y:S01]  /*4c20*/  @!P5 IMAD.IADD R69, R69, 0x1, -R42 ;  /* 0x000000014545d824 */ /* 0x000fe200078e0a2a */
[----:B------:R-:W-:Y:S01]  /*4c30*/  ISETP.GE.AND P5, PT, R54, RZ, PT ;  /* 0x000000ff3600720c */ /* 0x000fe20003fa6270 */
[----:B------:R-:W-:-:S02]  /*4c40*/  VIADD R54, R20, 0x6c ;  /* 0x0000006c14367836 */ /* 0x000fc40000000000 */
[----:B------:R-:W-:Y:S01]  /*4c50*/  @!P6 IMAD.MOV R79, RZ, RZ, -R79 ;  /* 0x000000ffff4fe224 */ /* 0x000fe200078e0a4f */
[----:B------:R-:W-:Y:S01]  /*4c60*/  ISETP.GT.U32.AND P6, PT, R42, R73, PT ;  /* 0x000000492a00720c */ /* 0x000fe20003fc4070 */
[----:B------:R-:W-:Y:S01]  /*4c70*/  @!P1 IMAD.IADD R71, R71, 0x1, -R42 ;  /* 0x0000000147479824 */ /* 0x000fe200078e0a2a */
[----:B------:R-:W-:Y:S01]  /*4c80*/  IABS R61, R54 ;  /* 0x00000036003d7213 */ /* 0x000fe20000000000 */
[C---:B------:R-:W-:Y:S02]  /*4c90*/  VIADD R56, R20.reuse, 0x5c ;  /* 0x0000005c14387836 */ /* 0x040fe40000000000 */
[----:B------:R-:W-:Y:S01]  /*4ca0*/  VIADD R21, R20, 0x7c ;  /* 0x0000007c14157836 */ /* 0x000fe20000000000 */
[----:B------:R-:W-:Y:S01]  /*4cb0*/  ISETP.GE.AND P1, PT, R59, RZ, PT ;  /* 0x000000ff3b00720c */ /* 0x000fe20003f26270 */
[----:B------:R-:W-:Y:S01]  /*4cc0*/  @!P2 IMAD.MOV R71, RZ, RZ, -R71 ;  /* 0x000000ffff47a224 */ /* 0x000fe200078e0a47 */
[----:B------:R-:W-:Y:S01]  /*4cd0*/  ISETP.GE.AND P2, PT, R57, RZ, PT ;  /* 0x000000ff3900720c */ /* 0x000fe20003f46270 */
[----:B------:R-:W-:Y:S01]  /*4ce0*/  IMAD.HI.U32 R26, R43, R61, RZ ;  /* 0x0000003d2b1a7227 */ /* 0x000fe200078e00ff */
[----:B------:R-:W-:-:S02]  /*4cf0*/  IABS R65, R56 ;  /* 0x0000003800417213 */ /* 0x000fc40000000000 */
[----:B------:R-:W-:Y:S01]  /*4d00*/  IABS R59, R21 ;  /* 0x00000015003b7213 */ /* 0x000fe20000000000 */
[----:B------:R-:W-:Y:S02]  /*4d10*/  @!P4 IMAD.IADD R67, R67, 0x1, -R42 ;  /* 0x000000014343c824 */ /* 0x000fe400078e0a2a */
[----:B------:R-:W-:Y:S02]  /*4d20*/  IMAD.MOV R26, RZ, RZ, -R26 ;  /* 0x000000ffff1a7224 */ /* 0x000fe400078e0a1a */
[----:B------:R-:W-:Y:S01]  /*4d30*/  IMAD.HI.U32 R20, R43, R65, RZ ;  /* 0x000000412b147227 */ /* 0x000fe200078e00ff */
[----:B------:R-:W-:-:S03]  /*4d40*/  ISETP.GT.U32.AND P4, PT, R42, R67, PT ;  /* 0x000000432a00720c */ /* 0x000fc60003f84070 */
[----:B------:R-:W-:-:S04]  /*4d50*/  IMAD.HI.U32 R43, R43, R59, RZ ;  /* 0x0000003b2b2b7227 */ /* 0x000fc800078e00ff */
[--C-:B------:R-:W-:Y:S02]  /*4d60*/  @!P6 IMAD.IADD R73, R73, 0x1, -R42.reuse ;  /* 0x000000014949e824 */ /* 0x100fe400078e0a2a */
[C---:B------:R-:W-:Y:S02]  /*4d70*/  IMAD R61, R42.reuse, R26, R61 ;  /* 0x0000001a2a3d7224 */ /* 0x040fe400078e023d */
[----:B------:R-:W-:Y:S02]  /*4d80*/  IMAD.MOV R43, RZ, RZ, -R43 ;  /* 0x000000ffff2b7224 */ /* 0x000fe400078e0a2b */
[----:B------:R-:W-:Y:S01]  /*4d90*/  @!P1 IMAD.MOV R73, RZ, RZ, -R73 ;  /* 0x000000ffff499224 */ /* 0x000fe200078e0a49 */
[C---:B------:R-:W-:Y:S01]  /*4da0*/  ISETP.GT.U32.AND P1, PT, R42.reuse, R63, PT ;  /* 0x0000003f2a00720c */ /* 0x040fe20003f24070 */
[----:B------:R-:W-:Y:S01]  /*4db0*/  @!P2 IMAD.MOV R27, RZ, RZ, -R27 ;  /* 0x000000ffff1ba224 */ /* 0x000fe200078e0a1b */
[C---:B------:R-:W-:Y:S01]  /*4dc0*/  ISETP.GT.U32.AND P2, PT, R42.reuse, R61, PT ;  /* 0x0000003d2a00720c */ /* 0x040fe20003f44070 */
[----:B------:R-:W-:Y:S01]  /*4dd0*/  IMAD R59, R42, R43, R59 ;  /* 0x0000002b2a3b7224 */ /* 0x000fe200078e023b */
[----:B------:R-:W-:Y:S01]  /*4de0*/  ISETP.GE.AND P6, PT, R60, RZ, PT ;  /* 0x000000ff3c00720c */ /* 0x000fe20003fc6270 */
[----:B------:R-:W-:-:S03]  /*4df0*/  @!P4 IMAD.IADD R67, R67, 0x1, -R42 ;  /* 0x000000014343c824 */ /* 0x000fc600078e0a2a */
[----:B------:R-:W-:Y:S01]  /*4e00*/  ISETP.GT.U32.AND P4, PT, R42, R59, PT ;  /* 0x0000003b2a00720c */ /* 0x000fe20003f84070 */
[----:B------:R-:W-:-:S04]  /*4e10*/  IMAD.MOV R20, RZ, RZ, -R20 ;  /* 0x000000ffff147224 */ /* 0x000fc800078e0a14 */
[C---:B------:R-:W-:Y:S02]  /*4e20*/  IMAD R65, R42.reuse, R20, R65 ;  /* 0x000000142a417224 */ /* 0x040fe400078e0241 */
[--C-:B------:R-:W-:Y:S02]  /*4e30*/  @!P1 IMAD.IADD R63, R63, 0x1, -R42.reuse ;  /* 0x000000013f3f9824 */ /* 0x100fe400078e0a2a */
[--C-:B------:R-:W-:Y:S02]  /*4e40*/  @!P2 IMAD.IADD R61, R61, 0x1, -R42.reuse ;  /* 0x000000013d3da824 */ /* 0x100fe400078e0a2a */
[----:B------:R-:W-:Y:S01]  /*4e50*/  @!P6 IMAD.MOV R69, RZ, RZ, -R69 ;  /* 0x000000ffff45e224 */ /* 0x000fe200078e0a45 */
[C---:B------:R-:W-:Y:S01]  /*4e60*/  ISETP.GT.U32.AND P6, PT, R42.reuse, R65, PT ;  /* 0x000000412a00720c */ /* 0x040fe20003fc4070 */
[----:B------:R-:W-:Y:S01]  /*4e70*/  @!P5 IMAD.MOV R63, RZ, RZ, -R63 ;  /* 0x000000ffff3fd224 */ /* 0x000fe200078e0a3f */
[----:B------:R-:W-:Y:S01]  /*4e80*/  ISETP.GT.U32.AND P5, PT, R42, R61, PT ;  /* 0x0000003d2a00720c */ /* 0x000fe20003fa4070 */
[----:B------:R-:W-:Y:S01]  /*4e90*/  @!P4 IMAD.IADD R59, R59, 0x1, -R42 ;  /* 0x000000013b3bc824 */ /* 0x000fe200078e0a2a */
[----:B------:R-:W-:-:S04]  /*4ea0*/  ISETP.GE.AND P1, PT, R44, RZ, PT ;  /* 0x000000ff2c00720c */ /* 0x000fc80003f26270 */
[----:B------:R-:W-:Y:S02]  /*4eb0*/  ISETP.GT.U32.AND P4, PT, R42, R59, PT ;  /* 0x0000003b2a00720c */ /* 0x000fe40003f84070 */
[----:B------:R-:W-:-:S03]  /*4ec0*/  LOP3.LUT R20, R103, 0x7f, RZ, 0xc0, !PT ;  /* 0x0000007f67147812 */ /* 0x000fc600078ec0ff */
[--C-:B------:R-:W-:Y:S02]  /*4ed0*/  @!P6 IMAD.IADD R65, R65, 0x1, -R42.reuse ;  /* 0x000000014141e824 */ /* 0x100fe400078e0a2a */
[----:B------:R-:W-:Y:S01]  /*4ee0*/  @!P5 IMAD.IADD R61, R61, 0x1, -R42 ;  /* 0x000000013d3dd824 */ /* 0x000fe200078e0a2a */
[----:B------:R-:W-:Y:S01]  /*4ef0*/  ISETP.GE.AND P5, PT, R21, RZ, PT ;  /* 0x000000ff1500720c */ /* 0x000fe20003fa6270 */
[----:B------:R-:W-:Y:S01]  /*4f00*/  IMAD R21, R90, 0x3f, RZ ;  /* 0x0000003f5a157824 */ /* 0x000fe200078e02ff */
[----:B------:R-:W-:Y:S01]  /*4f10*/  LOP3.LUT R43, R103, 0x80, RZ, 0xc0, !PT ;  /* 0x00000080672b7812 */ /* 0x000fe200078ec0ff */
[----:B------:R-:W-:-:S04]  /*4f20*/  @!UP1 UIADD3 UR4, UPT, UPT, -UR12, 0x100000, URZ ;  /* 0x001000000c049890 */ /* 0x000fc8000fffe1ff */
[----:B------:R-:W-:Y:S02]  /*4f30*/  @!UP1 USHF.L.U32 UR5, UR4, 0xb, URZ ;  /* 0x0000000b04059899 */ /* 0x000fe400080006ff */
[----:B------:R-:W-:Y:S01]  /*4f40*/  @!UP1 USHF.L.U32 UR4, UR4, 0x1, URZ ;  /* 0x0000000104049899 */ /* 0x000fe200080006ff */
[----:B------:R-:W-:Y:S01]  /*4f50*/  @!P1 IMAD.MOV R67, RZ, RZ, -R67 ;  /* 0x000000ffff439224 */ /* 0x000fe200078e0a43 */
[----:B------:R-:W-:Y:S01]  /*4f60*/  ISETP.GT.U32.AND P6, PT, R42, R65, PT ;  /* 0x000000412a00720c */ /* 0x000fe20003fc4070 */
[----:B------:R-:W-:Y:S01]  /*4f70*/  IMAD R20, R43, 0x40, R20 ;  /* 0x000000402b147824 */ /* 0x000fe200078e0214 */
[----:B------:R-:W-:Y:S01]  /*4f80*/  SHF.R.S32.HI R239, RZ, 0x1f, R21 ;  /* 0x0000001fffef7819 */ /* 0x000fe20000011415 */
[----:B------:R-:W-:Y:S01]  /*4f90*/  @!P4 IMAD.IADD R59, R59, 0x1, -R42 ;  /* 0x000000013b3bc824 */ /* 0x000fe200078e0a2a */
[----:B------:R-:W-:Y:S02]  /*4fa0*/  IADD3 R22, P1, PT, R21, R22, RZ ;  /* 0x0000001615167210 */ /* 0x000fe40007f3e0ff */
[----:B------:R-:W-:-:S02]  /*4fb0*/  LOP3.LUT R146, RZ, R25, RZ, 0x33, !PT ;  /* 0x00000019ff927212 */ /* 0x000fc400078e33ff */
[----:B------:R-:W-:Y:S01]  /*4fc0*/  LOP3.LUT R170, R103, 0x3f, RZ, 0xc0, !PT ;  /* 0x0000003f67aa7812 */ /* 0x000fe200078ec0ff */
[----:B------:R-:W-:Y:S01]  /*4fd0*/  VOTEU.ALL UP2, P3 ;  /* 0x0000000000ff7886 */ /* 0x000fe20001840000 */
[----:B------:R-:W-:Y:S02]  /*4fe0*/  ISETP.NE.AND P4, PT, R25, RZ, PT ;  /* 0x000000ff1900720c */ /* 0x000fe40003f85270 */
[----:B------:R-:W-:Y:S01]  /*4ff0*/  ISETP.GE.AND P2, PT, R56, RZ, PT ;  /* 0x000000ff3800720c */ /* 0x000fe20003f46270 */
[----:B------:R-:W-:Y:S01]  /*5000*/  IMAD.X R23, R239, 0x1, R23, P1 ;  /* 0x00000001ef177824 */ /* 0x000fe200008e0617 */
[----:B------:R-:W-:Y:S01]  /*5010*/  PRMT R100, RZ, 0x7610, R100 ;  /* 0x00007610ff647816 */ /* 0x000fe20000000064 */
[----:B------:R0:W1:Y:S01]  /*5020*/  @!UP2 SYNCS.EXCH.64 URZ, [UR9+0xc008], UR4 ;  /* 0x00c0080409ffa5b2 */ /* 0x0000620008000100 */
[----:B------:R-:W-:Y:S01]  /*5030*/  SEL R68, R146, R85, !P4 ;  /* 0x0000005592447207 */ /* 0x000fe20006000000 */
[----:B------:R-:W-:Y:S01]  /*5040*/  IMAD R85, R170, R91, RZ ;  /* 0x0000005baa557224 */ /* 0x000fe200078e02ff */
[----:B------:R-:W-:Y:S01]  /*5050*/  LOP3.LUT R233, R20, 0x10, RZ, 0x3c, !PT ;  /* 0x0000001014e97812 */ /* 0x000fe200078e3cff */
[----:B------:R-:W1:Y:S01]  /*5060*/  LDCU UR12, c[0x0][0x3b0] ;  /* 0x00007600ff0c77ac */ /* 0x000e620008000800 */
[----:B------:R-:W-:-:S02]  /*5070*/  SEL R53, R146, R53, !P4 ;  /* 0x0000003592357207 */ /* 0x000fc40006000000 */
[C---:B------:R-:W-:Y:S01]  /*5080*/  SEL R55, R146.reuse, R55, !P4 ;  /* 0x0000003792377207 */ /* 0x040fe20006000000 */
[----:B--2---:R-:W-:Y:S01]  /*5090*/  STS.U8 [R20+UR9], R37 ;  /* 0x0000002514007988 */ /* 0x004fe20008000009 */
[C---:B------:R-:W-:Y:S01]  /*50a0*/  SEL R57, R146.reuse, R46, !P4 ;  /* 0x0000002e92397207 */ /* 0x040fe20006000000 */
[----:B------:R-:W-:Y:S01]  /*50b0*/  @!P6 IMAD.IADD R65, R65, 0x1, -R42 ;  /* 0x000000014141e824 */ /* 0x000fe200078e0a2a */
[----:B------:R-:W-:Y:S01]  /*50c0*/  SEL R80, R146, R79, !P4 ;  /* 0x0000004f92507207 */ /* 0x000fe20006000000 */
[----:B------:R-:W-:Y:S01]  /*50d0*/  STS.U8 [R20+UR9+0x400], R38 ;  /* 0x0004002614007988 */ /* 0x000fe20008000009 */
[----:B------:R-:W-:Y:S01]  /*50e0*/  LOP3.LUT R232, R20, 0x20, RZ, 0x3c, !PT ;  /* 0x0000002014e87812 */ /* 0x000fe200078e3cff */
[----:B------:R-:W-:Y:S01]  /*50f0*/  @!P5 IMAD.MOV R59, RZ, RZ, -R59 ;  /* 0x000000ffff3bd224 */ /* 0x000fe200078e0a3b */
[C---:B------:R-:W-:Y:S01]  /*5100*/  SEL R49, R146.reuse, R49, !P4 ;  /* 0x0000003192317207 */ /* 0x040fe20006000000 */
[----:B------:R-:W-:Y:S01]  /*5110*/  STS.U8 [R20+UR9+0xc00], R39 ;  /* 0x000c002714007988 */ /* 0x000fe20008000009 */
[C---:B------:R-:W-:Y:S01]  /*5120*/  SEL R25, R146.reuse, R73, !P4 ;  /* 0x0000004992197207 */ /* 0x040fe20006000000 */
[----:B0-----:R-:W0:Y:S02]  /*5130*/  LDCU UR5, c[0x0][0x3b0] ;  /* 0x00007600ff0577ac */ /* 0x001e240008000800 */
[----:B------:R-:W-:Y:S01]  /*5140*/  STS.U8 [R20+UR9+0x1000], R40 ;  /* 0x0010002814007988 */ /* 0x000fe20008000009 */
[----:B------:R-:W-:Y:S01]  /*5150*/  SEL R26, R146, R69, !P4 ;  /* 0x00000045921a7207 */ /* 0x000fe20006000000 */
[----:B------:R-:W-:Y:S01]  /*5160*/  VIADD R166, R86, 0x3f ;  /* 0x0000003f56a67836 */ /* 0x000fe20000000000 */
[C---:B------:R-:W-:Y:S01]  /*5170*/  SEL R44, R146.reuse, R181, !P4 ;  /* 0x000000b5922c7207 */ /* 0x040fe20006000000 */
[----:B------:R-:W-:Y:S01]  /*5180*/  STS.U8 [R20+UR9+0x1400], R41 ;  /* 0x0014002914007988 */ /* 0x000fe20008000009 */
[C---:B------:R-:W-:Y:S01]  /*5190*/  SEL R45, R146.reuse, R45, !P4 ;  /* 0x0000002d922d7207 */ /* 0x040fe20006000000 */
[----:B------:R-:W2:Y:S02]  /*51a0*/  LDCU UR4, c[0x0][0x3b0] ;  /* 0x00007600ff0477ac */ /* 0x000ea40008000800 */
[----:B------:R-:W-:Y:S04]  /*51b0*/  STS.U8 [R20+UR9+0x1800], R31 ;  /* 0x0018001f14007988 */ /* 0x000fe80008000009 */
[----:B------:R-:W-:Y:S04]  /*51c0*/  STS.U8 [R20+UR9+0x1c00], R35 ;  /* 0x001c002314007988 */ /* 0x000fe80008000009 */
[----:B------:R0:W-:Y:S04]  /*51d0*/  STS.U8 [R20+UR9+0x800], R34 ;  /* 0x0008002214007988 */ /* 0x0001e80008000009 */
[----:B------:R1:W2:Y:S01]  /*51e0*/  @!P0 LDG.E.U8 R100, desc[UR20][R22.64] ;  /* 0x0000001416648981 */ /* 0x0002a2000c1e1100 */
[----:B------:R-:W-:Y:S01]  /*51f0*/  IADD3 R79, P0, PT, R85, UR18, RZ ;  /* 0x00000012554f7c10 */ /* 0x000fe2000ff1e0ff */
[----:B------:R-:W-:Y:S01]  /*5200*/  @!P2 IMAD.MOV R65, RZ, RZ, -R65 ;  /* 0x000000ffff41a224 */ /* 0x000fe200078e0a41 */
[----:B------:R-:W-:Y:S01]  /*5210*/  SEL R46, R146, R177, !P4 ;  /* 0x000000b1922e7207 */ /* 0x000fe20006000000 */
[----:B------:R1:W-:Y:S01]  /*5220*/  STS.U8 [R233+UR9+0x1080], R30 ;  /* 0x0010801ee9007988 */ /* 0x0003e20008000009 */
[----:B0-----:R-:W-:Y:S01]  /*5230*/  IMAD R34, R53, UR6, RZ ;  /* 0x0000000635227c24 */ /* 0x001fe2000f8e02ff */
[----:B------:R-:W-:-:S02]  /*5240*/  LEA.HI.X.SX32 R85, R85, UR19, 0x1, P0 ;  /* 0x0000001355557c11 */ /* 0x000fc400080f0eff */
[----:B------:R-:W-:Y:S01]  /*5250*/  STS.U8 [R233+UR9+0x80], R33 ;  /* 0x00008021e9007988 */ /* 0x000fe20008000009 */
[C---:B------:R-:W-:Y:S01]  /*5260*/  SEL R43, R146.reuse, R173, !P4 ;  /* 0x000000ad922b7207 */ /* 0x040fe20006000000 */
[----:B------:R-:W-:Y:S01]  /*5270*/  IMAD R40, R49, UR6, RZ ;  /* 0x0000000631287c24 */ /* 0x000fe2000f8e02ff */
[----:B------:R-:W-:Y:S01]  /*5280*/  SEL R58, R146, R185, !P4 ;  /* 0x000000b9923a7207 */ /* 0x000fe20006000000 */
[----:B------:R-:W-:Y:S01]  /*5290*/  STS.U8 [R233+UR9+0x480], R36 ;  /* 0x00048024e9007988 */ /* 0x000fe20008000009 */
[----:B------:R-:W-:Y:S01]  /*52a0*/  IMAD R78, R25, UR6, RZ ;  /* 0x00000006194e7c24 */ /* 0x000fe2000f8e02ff */
[----:B------:R-:W-:Y:S01]  /*52b0*/  ISETP.GE.AND P6, PT, R54, RZ, PT ;  /* 0x000000ff3600720c */ /* 0x000fe20003fc6270 */
[----:B-1----:R-:W-:Y:S01]  /*52c0*/  IMAD R30, R55, UR6, RZ ;  /* 0x00000006371e7c24 */ /* 0x002fe2000f8e02ff */
[----:B------:R0:W-:Y:S01]  /*52d0*/  STS.U8 [R233+UR9+0x880], R32 ;  /* 0x00088020e9007988 */ /* 0x0001e20008000009 */
[----:B------:R-:W-:Y:S01]  /*52e0*/  IMAD R158, R26, UR6, RZ ;  /* 0x000000061a9e7c24 */ /* 0x000fe2000f8e02ff */
[----:B------:R-:W-:-:S02]  /*52f0*/  IADD3 R22, P0, PT, R34, R79, RZ ;  /* 0x0000004f22167210 */ /* 0x000fc40007f1e0ff */
[----:B------:R-:W-:Y:S04]  /*5300*/  STS.U8 [R233+UR9+0xc80], R29 ;  /* 0x000c801de9007988 */ /* 0x000fe80008000009 */
[----:B------:R-:W-:Y:S01]  /*5310*/  STS.U8 [R233+UR9+0x1480], R48 ;  /* 0x00148030e9007988 */ /* 0x000fe20008000009 */
[----:B------:R-:W-:Y:S01]  /*5320*/  SEL R42, R146, R63, !P4 ;  /* 0x0000003f922a7207 */ /* 0x000fe20006000000 */
[----:B0-----:R-:W-:Y:S02]  /*5330*/  IMAD R32, R57, UR6, RZ ;  /* 0x0000000639207c24 */ /* 0x001fe4000f8e02ff */
[----:B------:R0:W-:Y:S04]  /*5340*/  STS.U8 [R233+UR9+0x1880], R50 ;  /* 0x00188032e9007988 */ /* 0x0001e80008000009 */
[----:B------:R-:W-:Y:S01]  /*5350*/  STS.U8 [R233+UR9+0x1c80], R52 ;  /* 0x001c8034e9007988 */ /* 0x000fe20008000009 */
[----:B------:R-:W-:Y:S01]  /*5360*/  IMAD R44, R44, UR6, RZ ;  /* 0x000000062c2c7c24 */ /* 0x000fe2000f8e02ff */
[----:B------:R-:W-:-:S02]  /*5370*/  SEL R56, R146, R165, !P4 ;  /* 0x000000a592387207 */ /* 0x000fc40006000000 */
[C---:B------:R-:W-:Y:S01]  /*5380*/  SEL R51, R146.reuse, R51, !P4 ;  /* 0x0000003392337207 */ /* 0x040fe20006000000 */
[----:B-----5:R1:W-:Y:S01]  /*5390*/  STS.U8 [R232+UR9+0x100], R24 ;  /* 0x00010018e8007988 */ /* 0x0203e20008000009 */
[----:B------:R-:W-:Y:S01]  /*53a0*/  SEL R54, R146, R169, !P4 ;  /* 0x000000a992367207 */ /* 0x000fe20006000000 */
[----:B------:R-:W-:Y:S01]  /*53b0*/  IMAD R46, R46, UR6, RZ ;  /* 0x000000062e2e7c24 */ /* 0x000fe2000f8e02ff */
[----:B------:R-:W-:Y:S01]  /*53c0*/  LEA.HI.X.SX32 R23, R34, R85, 0x1, P0 ;  /* 0x0000005522177211 */ /* 0x000fe200000f0eff */
[----:B0-----:R-:W-:Y:S01]  /*53d0*/  IMAD R50, R43, UR14, RZ ;  /* 0x0000000e2b327c24 */ /* 0x001fe2000f8e02ff */
[----:B------:R-:W-:Y:S02]  /*53e0*/  IADD3 R25, P1, PT, R32, R79, RZ ;  /* 0x0000004f20197210 */ /* 0x000fe40007f3e0ff */
[C---:B------:R-:W-:Y:S02]  /*53f0*/  SEL R62, R146.reuse, R161, !P4 ;  /* 0x000000a1923e7207 */ /* 0x040fe40006000000 */
[----:B------:R-:W-:-:S02]  /*5400*/  SEL R64, R146, R67, !P4 ;  /* 0x0000004392407207 */ /* 0x000fc40006000000 */
[----:B------:R-:W-:Y:S01]  /*5410*/  SEL R70, R146, R153, !P4 ;  /* 0x0000009992467207 */ /* 0x000fe20006000000 */
[----:B------:R-:W-:Y:S01]  /*5420*/  IMAD R68, R68, UR29, RZ ;  /* 0x0000001d44447c24 */ /* 0x000fe2000f8e02ff */
[-C--:B-1----:R-:W-:Y:S01]  /*5430*/  IADD3 R24, P2, PT, R30, R79.reuse, RZ ;  /* 0x0000004f1e187210 */ /* 0x082fe20007f5e0ff */
[----:B------:R-:W-:Y:S01]  /*5440*/  IMAD R52, R45, UR7, RZ ;  /* 0x000000072d347c24 */ /* 0x000fe2000f8e02ff */
[----:B------:R-:W-:Y:S02]  /*5450*/  IADD3 R26, P0, PT, R78, R79, RZ ;  /* 0x0000004f4e1a7210 */ /* 0x000fe40007f1e0ff */
[C---:B------:R-:W-:Y:S02]  /*5460*/  SEL R74, R146.reuse, R83, !P4 ;  /* 0x00000053924a7207 */ /* 0x040fe40006000000 */
[C---:B------:R-:W-:Y:S02]  /*5470*/  SEL R47, R146.reuse, R47, !P4 ;  /* 0x0000002f922f7207 */ /* 0x040fe40006000000 */
[----:B------:R-:W-:-:S02]  /*5480*/  SEL R60, R146, R157, !P4 ;  /* 0x0000009d923c7207 */ /* 0x000fc40006000000 */
[C---:B------:R-:W-:Y:S02]  /*5490*/  SEL R66, R146.reuse, R149, !P4 ;  /* 0x0000009592427207 */ /* 0x040fe40006000000 */
[C---:B------:R-:W-:Y:S02]  /*54a0*/  SEL R72, R146.reuse, R81, !P4 ;  /* 0x0000005192487207 */ /* 0x040fe40006000000 */
[C---:B------:R-:W-:Y:S02]  /*54b0*/  SEL R82, R146.reuse, R77, !P4 ;  /* 0x0000004d92527207 */ /* 0x040fe40006000000 */
[C---:B------:R-:W-:Y:S02]  /*54c0*/  SEL R150, R146.reuse, R75, !P4 ;  /* 0x0000004b92967207 */ /* 0x040fe40006000000 */
[C---:B------:R-:W-:Y:S02]  /*54d0*/  SEL R84, R146.reuse, R71, !P4 ;  /* 0x0000004792547207 */ /* 0x040fe40006000000 */
[----:B------:R-:W-:Y:S01]  /*54e0*/  SEL R27, R146, R27, !P4 ;  /* 0x0000001b921b7207 */ /* 0x000fe20006000000 */
[----:B------:R-:W-:Y:S01]  /*54f0*/  IMAD R80, R80, UR30, RZ ;  /* 0x0000001e50507c24 */ /* 0x000fe2000f8e02ff */
[----:B------:R-:W-:Y:S01]  /*5500*/  LEA.HI.X.SX32 R30, R30, R85, 0x1, P2 ;  /* 0x000000551e1e7211 */ /* 0x000fe200010f0eff */
[----:B------:R-:W0:Y:S01]  /*5510*/  LDCU UR18, c[0x0][0x3b0] ;  /* 0x00007600ff1277ac */ /* 0x000e220008000800 */
[----:B------:R-:W-:-:S02]  /*5520*/  IADD3 R29, P5, PT, R40, R79, RZ ;  /* 0x0000004f281d7210 */ /* 0x000fc40007fbe0ff */
[----:B------:R-:W-:Y:S01]  /*5530*/  IADD3 R31, P2, PT, R158, R79, RZ ;  /* 0x0000004f9e1f7210 */ /* 0x000fe20007f5e0ff */
[----:B------:R-:W-:Y:S01]  /*5540*/  IMAD R36, R58, UR6, RZ ;  /* 0x000000063a247c24 */ /* 0x000fe2000f8e02ff */
[----:B------:R-:W-:Y:S01]  /*5550*/  LEA.HI.X.SX32 R32, R32, R85, 0x1, P1 ;  /* 0x0000005520207211 */ /* 0x000fe200008f0eff */
[----:B------:R-:W-:Y:S01]  /*5560*/  IMAD R58, R42, UR22, RZ ;  /* 0x000000162a3a7c24 */ /* 0x000fe2000f8e02ff */
[----:B------:R-:W-:Y:S01]  /*5570*/  IADD3 R33, P1, PT, R44, R79, RZ ;  /* 0x0000004f2c217210 */ /* 0x000fe20007f3e0ff */
[----:B------:R-:W-:Y:S01]  /*5580*/  IMAD R54, R54, UR15, RZ ;  /* 0x0000000f36367c24 */ /* 0x000fe2000f8e02ff */
[-C--:B------:R-:W-:Y:S01]  /*5590*/  LEA.HI.X.SX32 R34, R78, R85.reuse, 0x1, P0 ;  /* 0x000000554e227211 */ /* 0x080fe200000f0eff */
[----:B------:R-:W-:Y:S01]  /*55a0*/  IMAD R56, R56, UR23, RZ ;  /* 0x0000001738387c24 */ /* 0x000fe2000f8e02ff */
[-C--:B------:R-:W-:Y:S02]  /*55b0*/  LEA.HI.X.SX32 R40, R40, R85.reuse, 0x1, P5 ;  /* 0x0000005528287211 */ /* 0x080fe400028f0eff */
[----:B------:R-:W-:-:S02]  /*55c0*/  LEA.HI.X.SX32 R42, R158, R85, 0x1, P2 ;  /* 0x000000559e2a7211 */ /* 0x000fc400010f0eff */
[-C--:B------:R-:W-:Y:S02]  /*55d0*/  IADD3 R35, P0, PT, R46, R79.reuse, RZ ;  /* 0x0000004f2e237210 */ /* 0x080fe40007f1e0ff */
[-C--:B------:R-:W-:Y:S02]  /*55e0*/  IADD3 R41, P5, PT, R52, R79.reuse, RZ ;  /* 0x0000004f34297210 */ /* 0x080fe40007fbe0ff */
[----:B------:R-:W-:Y:S01]  /*55f0*/  IADD3 R43, P2, PT, R50, R79, RZ ;  /* 0x0000004f322b7210 */ /* 0x000fe20007f5e0ff */
[----:B------:R-:W-:Y:S01]  /*5600*/  IMAD R38, R51, UR6, RZ ;  /* 0x0000000633267c24 */ /* 0x000fe2000f8e02ff */
[----:B------:R-:W-:Y:S01]  /*5610*/  LEA.HI.X.SX32 R44, R44, R85, 0x1, P1 ;  /* 0x000000552c2c7211 */ /* 0x000fe200008f0eff */
[----:B------:R-:W-:Y:S01]  /*5620*/  IMAD R62, R62, UR24, RZ ;  /* 0x000000183e3e7c24 */ /* 0x000fe2000f8e02ff */
[----:B------:R-:W-:Y:S01]  /*5630*/  IADD3 R45, P1, PT, R54, R79, RZ ;  /* 0x0000004f362d7210 */ /* 0x000fe20007f3e0ff */
[----:B------:R-:W-:Y:S01]  /*5640*/  IMAD R64, R64, UR26, RZ ;  /* 0x0000001a40407c24 */ /* 0x000fe2000f8e02ff */
[----:B------:R-:W-:-:S02]  /*5650*/  LEA.HI.X.SX32 R46, R46, R85, 0x1, P0 ;  /* 0x000000552e2e7211 */ /* 0x000fc400000f0eff */
[-C--:B------:R-:W-:Y:S02]  /*5660*/  LEA.HI.X.SX32 R49, R52, R85.reuse, 0x1, P5 ;  /* 0x0000005534317211 */ /* 0x080fe400028f0eff */
[----:B------:R-:W-:Y:S02]  /*5670*/  LEA.HI.X.SX32 R50, R50, R85, 0x1, P2 ;  /* 0x0000005532327211 */ /* 0x000fe400010f0eff */
[-C--:B------:R-:W-:Y:S02]  /*5680*/  IADD3 R51, P0, PT, R58, R79.reuse, RZ ;  /* 0x0000004f3a337210 */ /* 0x080fe40007f1e0ff */
[----:B------:R-:W-:Y:S01]  /*5690*/  IADD3 R52, P2, PT, R56, R79, RZ ;  /* 0x0000004f38347210 */ /* 0x000fe20007f5e0ff */
[----:B------:R-:W-:Y:S01]  /*56a0*/  @!P6 IMAD.MOV R61, RZ, RZ, -R61 ;  /* 0x000000ffff3de224 */ /* 0x000fe200078e0a3d */
[-C--:B------:R-:W-:Y:S01]  /*56b0*/  LEA.HI.X.SX32 R53, R54, R85.reuse, 0x1, P1 ;  /* 0x0000005536357211 */ /* 0x080fe200008f0eff */
[----:B------:R-:W-:Y:S01]  /*56c0*/  IMAD R70, R70, UR27, RZ ;  /* 0x0000001b46467c24 */ /* 0x000fe2000f8e02ff */
[----:B------:R-:W-:-:S02]  /*56d0*/  LEA.HI.X.SX32 R54, R58, R85, 0x1, P0 ;  /* 0x000000553a367211 */ /* 0x000fc400000f0eff */
[----:B------:R-:W-:Y:S02]  /*56e0*/  LEA.HI.X.SX32 R55, R56, R85, 0x1, P2 ;  /* 0x0000005538377211 */ /* 0x000fe400010f0eff */
[----:B------:R-:W-:Y:S02]  /*56f0*/  SEL R76, R146, R65, !P4 ;  /* 0x00000041924c7207 */ /* 0x000fe40006000000 */
[-C--:B------:R-:W-:Y:S02]  /*5700*/  IADD3 R56, P0, PT, R62, R79.reuse, RZ ;  /* 0x0000004f3e387210 */ /* 0x080fe40007f1e0ff */
[----:B------:R-:W-:Y:S02]  /*5710*/  IADD3 R58, P2, PT, R64, R79, RZ ;  /* 0x0000004f403a7210 */ /* 0x000fe40007f5e0ff */
[C---:B------:R-:W-:Y:S02]  /*5720*/  SEL R154, R146.reuse, R61, !P4 ;  /* 0x0000003d929a7207 */ /* 0x040fe40006000000 */
[----:B------:R-:W-:Y:S01]  /*5730*/  SEL R146, R146, R59, !P4 ;  /* 0x0000003b92927207 */ /* 0x000fe20006000000 */
[----:B------:R-:W-:Y:S01]  /*5740*/  IMAD R74, R74, UR5, RZ ;  /* 0x000000054a4a7c24 */ /* 0x000fe2000f8e02ff */
[-C--:B------:R-:W-:Y:S01]  /*5750*/  LEA.HI.X.SX32 R59, R62, R85.reuse, 0x1, P0 ;  /* 0x000000553e3b7211 */ /* 0x080fe200000f0eff */
[----:B------:R-:W-:Y:S01]  /*5760*/  IMAD R76, R76, UR12, RZ ;  /* 0x0000000c4c4c7c24 */ /* 0x000fe2000f8e02ff */
[----:B------:R-:W-:-:S02]  /*5770*/  LEA.HI.X.SX32 R61, R64, R85, 0x1, P2 ;  /* 0x00000055403d7211 */ /* 0x000fc400010f0eff */
[-C--:B------:R-:W-:Y:S02]  /*5780*/  IADD3 R62, P0, PT, R70, R79.reuse, RZ ;  /* 0x0000004f463e7210 */ /* 0x080fe40007f1e0ff */
[----:B------:R-:W-:Y:S02]  /*5790*/  IADD3 R64, P2, PT, R68, R79, RZ ;  /* 0x0000004f44407210 */ /* 0x000fe40007f5e0ff */
[-C--:B------:R-:W-:Y:S02]  /*57a0*/  LEA.HI.X.SX32 R65, R70, R85.reuse, 0x1, P0 ;  /* 0x0000005546417211 */ /* 0x080fe400000f0eff */
[----:B------:R-:W-:Y:S02]  /*57b0*/  LEA.HI.X.SX32 R67, R68, R85, 0x1, P2 ;  /* 0x0000005544437211 */ /* 0x000fe400010f0eff */
[-C--:B------:R-:W-:Y:S02]  /*57c0*/  IADD3 R68, P0, PT, R76, R79.reuse, RZ ;  /* 0x0000004f4c447210 */ /* 0x080fe40007f1e0ff */
[----:B------:R-:W-:-:S02]  /*57d0*/  IADD3 R70, P2, PT, R74, R79, RZ ;  /* 0x0000004f4a467210 */ /* 0x000fc40007f5e0ff */
[-C--:B------:R-:W-:Y:S02]  /*57e0*/  LEA.HI.X.SX32 R71, R76, R85.reuse, 0x1, P0 ;  /* 0x000000554c477211 */ /* 0x080fe400000f0eff */
[----:B------:R-:W-:Y:S02]  /*57f0*/  LEA.HI.X.SX32 R73, R74, R85, 0x1, P2 ;  /* 0x000000554a497211 */ /* 0x000fe400010f0eff */
[----:B------:R-:W-:-:S04]  /*5800*/  IADD3 R74, P0, PT, R80, R79, RZ ;  /* 0x0000004f504a7210 */ /* 0x000fc80007f1e0ff */
[----:B------:R-:W-:Y:S02]  /*5810*/  LEA.HI.X.SX32 R80, R80, R85, 0x1, P0 ;  /* 0x0000005550507211 */ /* 0x000fe400000f0eff */
[----:B------:R-:W-:-:S04]  /*5820*/  ISETP.GT.AND P0, PT, R166, 0x3f, PT ;  /* 0x0000003fa600780c */ /* 0x000fc80003f04270 */
[----:B------:R-:W-:Y:S02]  /*5830*/  ISETP.LT.AND P0, PT, R170, R86, P0 ;  /* 0x00000056aa00720c */ /* 0x000fe40000701270 */
[----:B------:R-:W-:-:S04]  /*5840*/  SHF.R.S32.HI R86, RZ, 0x7, R103 ;  /* 0x00000007ff567819 */ /* 0x000fc80000011467 */
[----:B------:R-:W-:Y:S01]  /*5850*/  SGXT R86, R86, 0x1 ;  /* 0x000000015656781a */ /* 0x000fe20000000200 */
[----:B------:R-:W-:-:S03]  /*5860*/  IMAD R162, R27, UR6, RZ ;  /* 0x000000061ba27c24 */ /* 0x000fc6000f8e02ff */
[----:B------:R-:W-:Y:S02]  /*5870*/  LOP3.LUT R86, R86, 0x90, RZ, 0xc0, !PT ;  /* 0x0000009056567812 */ /* 0x000fe400078ec0ff */
[----:B------:R-:W-:Y:S01]  /*5880*/  IADD3 R27, P4, PT, R36, R79, RZ ;  /* 0x0000004f241b7210 */ /* 0x000fe20007f9e0ff */
[----:B----4-:R1:W-:Y:S01]  /*5890*/  STS.U8 [R232+UR9+0xd00], R89 ;  /* 0x000d0059e8007988 */ /* 0x0103e20008000009 */
[--C-:B------:R-:W-:Y:S02]  /*58a0*/  LOP3.LUT R86, R86, 0x7f, R103.reuse, 0x78, !PT ;  /* 0x0000007f56567812 */ /* 0x100fe400078e7867 */
[----:B------:R-:W-:Y:S01]  /*58b0*/  PRMT R103, RZ, 0x7610, R103 ;  /* 0x00007610ff677816 */ /* 0x000fe20000000067 */
[----:B------:R4:W-:Y:S01]  /*58c0*/  STS.U8 [R232+UR9+0x1100], R88 ;  /* 0x00110058e8007988 */ /* 0x0009e20008000009 */
[----:B------:R-:W-:Y:S01]  /*58d0*/  LEA.HI.X.SX32 R36, R36, R85, 0x1, P4 ;  /* 0x0000005524247211 */ /* 0x000fe200020f0eff */
[----:B-1----:R-:W-:Y:S02]  /*58e0*/  @P0 IMAD.MOV.U32 R89, RZ, RZ, R32 ;  /* 0x000000ffff590224 */ /* 0x002fe400078e0020 */
[----:B----4-:R-:W-:Y:S01]  /*58f0*/  @P0 IMAD.MOV.U32 R88, RZ, RZ, R25 ;  /* 0x000000ffff580224 */ /* 0x010fe200078e0019 */
[----:B------:R1:W-:Y:S04]  /*5900*/  STS.U8 [R232+UR9+0x1500], R105 ;  /* 0x00150069e8007988 */ /* 0x0003e80008000009 */
[----:B------:R4:W5:Y:S01]  /*5910*/  @P0 LDG.E.U8 R103, desc[UR20][R88.64] ;  /* 0x0000001458670981 */ /* 0x000962000c1e1100 */
[----:B------:R-:W-:Y:S01]  /*5920*/  IMAD R48, R47, UR6, RZ ;  /* 0x000000062f307c24 */ /* 0x000fe2000f8e02ff */
[----:B-1----:R-:W-:Y:S01]  /*5930*/  PRMT R105, RZ, 0x7610, R105 ;  /* 0x00007610ff697816 */ /* 0x002fe20000000069 */
[----:B----4-:R-:W-:-:S02]  /*5940*/  @P0 IMAD.MOV.U32 R88, RZ, RZ, R27 ;  /* 0x000000ffff580224 */ /* 0x010fc400078e001b */
[----:B------:R-:W-:Y:S01]  /*5950*/  @P0 IMAD.MOV.U32 R89, RZ, RZ, R36 ;  /* 0x000000ffff590224 */ /* 0x000fe200078e0024 */
[----:B------:R1:W-:Y:S01]  /*5960*/  STS.U8 [R232+UR9+0x1900], R107 ;  /* 0x0019006be8007988 */ /* 0x0003e20008000009 */
[----:B------:R-:W-:-:S03]  /*5970*/  LOP3.LUT R231, R20, 0x30, RZ, 0x3c, !PT ;  /* 0x0000003014e77812 */ /* 0x000fc600078e3cff */
[----:B------:R4:W3:Y:S01]  /*5980*/  @P0 LDG.E.U8 R105, desc[UR20][R88.64] ;  /* 0x0000001458690981 */ /* 0x0008e2000c1e1100 */
[C---:B------:R-:W-:Y:S02]  /*5990*/  IADD3 R37, P4, PT, R48.reuse, R79, RZ ;  /* 0x0000004f30257210 */ /* 0x040fe40007f9e0ff */
[----:B-1----:R-:W-:Y:S01]  /*59a0*/  PRMT R107, RZ, 0x7610, R107 ;  /* 0x00007610ff6b7816 */ /* 0x002fe2000000006b */
[----:B------:R-:W-:Y:S01]  /*59b0*/  STS.U8 [R232+UR9+0x500], R28 ;  /* 0x0005001ce8007988 */ /* 0x000fe20008000009 */
[----:B----4-:R-:W-:Y:S02]  /*59c0*/  @P0 IMAD.MOV.U32 R88, RZ, RZ, R29 ;  /* 0x000000ffff580224 */ /* 0x010fe400078e001d */
[----:B------:R-:W-:Y:S01]  /*59d0*/  @P0 IMAD.MOV.U32 R89, RZ, RZ, R40 ;  /* 0x000000ffff590224 */ /* 0x000fe200078e0028 */
[----:B------:R-:W-:Y:S04]  /*59e0*/  STS.U8 [R232+UR9+0x900], R101 ;  /* 0x00090065e8007988 */ /* 0x000fe80008000009 */
[----:B------:R-:W-:Y:S01]  /*59f0*/  STS.U8 [R232+UR9+0x1d00], R145 ;  /* 0x001d0091e8007988 */ /* 0x000fe20008000009 */
[----:B------:R-:W-:-:S03]  /*5a00*/  LEA.HI.X.SX32 R47, R48, R85, 0x1, P4 ;  /* 0x00000055302f7211 */ /* 0x000fc600020f0eff */
[----:B------:R1:W-:Y:S04]  /*5a10*/  STS.U8 [R231+UR9+0x180], R109 ;  /* 0x0001806de7007988 */ /* 0x0003e80008000009 */
[----:B------:R4:W3:Y:S01]  /*5a20*/  @P0 LDG.E.U8 R107, desc[UR20][R88.64] ;  /* 0x00000014586b0981 */ /* 0x0008e2000c1e1100 */
[----:B-1----:R-:W-:Y:S01]  /*5a30*/  PRMT R109, RZ, 0x7610, R109 ;  /* 0x00007610ff6d7816 */ /* 0x002fe2000000006d */
[----:B----4-:R-:W-:Y:S02]  /*5a40*/  @P0 IMAD.MOV.U32 R88, RZ, RZ, R33 ;  /* 0x000000ffff580224 */ /* 0x010fe400078e0021 */
[----:B------:R-:W-:Y:S01]  /*5a50*/  @P0 IMAD.MOV.U32 R89, RZ, RZ, R44 ;  /* 0x000000ffff590224 */ /* 0x000fe200078e002c */
[----:B------:R1:W-:Y:S04]  /*5a60*/  STS.U8 [R231+UR9+0x580], R111 ;  /* 0x0005806fe7007988 */ /* 0x0003e80008000009 */
[----:B------:R4:W3:Y:S01]  /*5a70*/  @P0 LDG.E.U8 R109, desc[UR20][R88.64] ;  /* 0x00000014586d0981 */ /* 0x0008e2000c1e1100 */
[----:B-1----:R-:W-:Y:S01]  /*5a80*/  PRMT R111, RZ, 0x7610, R111 ;  /* 0x00007610ff6f7816 */ /* 0x002fe2000000006f */
[----:B----4-:R-:W-:-:S02]  /*5a90*/  @P0 IMAD.MOV.U32 R88, RZ, RZ, R37 ;  /* 0x000000ffff580224 */ /* 0x010fc400078e0025 */
[----:B------:R-:W-:Y:S01]  /*5aa0*/  @P0 IMAD.MOV.U32 R89, RZ, RZ, R47 ;  /* 0x000000ffff590224 */ /* 0x000fe200078e002f */
[----:B------:R1:W-:Y:S04]  /*5ab0*/  STS.U8 [R231+UR9+0x980], R113 ;  /* 0x00098071e7007988 */ /* 0x0003e80008000009 */
[----:B------:R4:W3:Y:S01]  /*5ac0*/  @P0 LDG.E.U8 R111, desc[UR20][R88.64] ;  /* 0x00000014586f0981 */ /* 0x0008e2000c1e1100 */
[----:B------:R-:W-:Y:S01]  /*5ad0*/  IMAD R60, R60, UR25, RZ ;  /* 0x000000193c3c7c24 */ /* 0x000fe2000f8e02ff */
[----:B-1----:R-:W-:Y:S01]  /*5ae0*/  PRMT R113, RZ, 0x7610, R113 ;  /* 0x00007610ff717816 */ /* 0x002fe20000000071 */
[----:B----4-:R-:W-:Y:S02]  /*5af0*/  @P0 IMAD.MOV.U32 R88, RZ, RZ, R41 ;  /* 0x000000ffff580224 */ /* 0x010fe400078e0029 */
[----:B------:R-:W-:Y:S01]  /*5b00*/  @P0 IMAD.MOV.U32 R89, RZ, RZ, R49 ;  /* 0x000000ffff590224 */ /* 0x000fe200078e0031 */
[----:B------:R1:W-:Y:S04]  /*5b10*/  STS.U8 [R231+UR9+0xd80], R115 ;  /* 0x000d8073e7007988 */ /* 0x0003e80008000009 */
[----:B------:R4:W3:Y:S01]  /*5b20*/  @P0 LDG.E.U8 R113, desc[UR20][R88.64] ;  /* 0x0000001458710981 */ /* 0x0008e2000c1e1100 */
[----:B------:R-:W-:-:S02]  /*5b30*/  IADD3 R57, P1, PT, R60, R79, RZ ;  /* 0x0000004f3c397210 */ /* 0x000fc40007f3e0ff */
[----:B-1----:R-:W-:Y:S01]  /*5b40*/  PRMT R115, RZ, 0x7610, R115 ;  /* 0x00007610ff737816 */ /* 0x002fe20000000073 */
[----:B----4-:R-:W-:Y:S02]  /*5b50*/  @P0 IMAD.MOV.U32 R88, RZ, RZ, R45 ;  /* 0x000000ffff580224 */ /* 0x010fe400078e002d */
[----:B------:R-:W-:Y:S01]  /*5b60*/  @P0 IMAD.MOV.U32 R89, RZ, RZ, R53 ;  /* 0x000000ffff590224 */ /* 0x000fe200078e0035 */
[----:B------:R1:W-:Y:S01]  /*5b70*/  STS.U8 [R231+UR9+0x1180], R118 ;  /* 0x00118076e7007988 */ /* 0x0003e20008000009 */
[----:B------:R-:W-:-:S03]  /*5b80*/  LEA.HI.X.SX32 R60, R60, R85, 0x1, P1 ;  /* 0x000000553c3c7211 */ /* 0x000fc600008f0eff */
[----:B------:R4:W3:Y:S01]  /*5b90*/  @P0 LDG.E.U8 R115, desc[UR20][R88.64] ;  /* 0x0000001458730981 */ /* 0x0008e2000c1e1100 */
[----:B-1----:R-:W-:Y:S01]  /*5ba0*/  PRMT R118, RZ, 0x7610, R118 ;  /* 0x00007610ff767816 */ /* 0x002fe20000000076 */
[----:B----4-:R-:W-:Y:S02]  /*5bb0*/  @P0 IMAD.MOV.U32 R88, RZ, RZ, R52 ;  /* 0x000000ffff580224 */ /* 0x010fe400078e0034 */
[----:B------:R-:W-:Y:S01]  /*5bc0*/  @P0 IMAD.MOV.U32 R89, RZ, RZ, R55 ;  /* 0x000000ffff590224 */ /* 0x000fe200078e0037 */
[----:B------:R1:W-:Y:S01]  /*5bd0*/  STS.U8 [R231+UR9+0x1580], R120 ;  /* 0x00158078e7007988 */ /* 0x0003e20008000009 */
[----:B------:R-:W-:-:S03]  /*5be0*/  IMAD R66, R66, UR28, RZ ;  /* 0x0000001c42427c24 */ /* 0x000fc6000f8e02ff */
[----:B------:R4:W3:Y:S01]  /*5bf0*/  @P0 LDG.E.U8 R118, desc[UR20][R88.64] ;  /* 0x0000001458760981 */ /* 0x0008e2000c1e1100 */
[----:B--2---:R-:W-:Y:S01]  /*5c00*/  IMAD R72, R72, UR4, RZ ;  /* 0x0000000448487c24 */ /* 0x004fe2000f8e02ff */
[----:B-1----:R-:W-:Y:S01]  /*5c10*/  PRMT R120, RZ, 0x7610, R120 ;  /* 0x00007610ff787816 */ /* 0x002fe20000000078 */
[----:B----4-:R-:W-:Y:S02]  /*5c20*/  @P0 IMAD.MOV.U32 R88, RZ, RZ, R57 ;  /* 0x000000ffff580224 */ /* 0x010fe400078e0039 */
[----:B------:R-:W-:Y:S01]  /*5c30*/  @P0 IMAD.MOV.U32 R89, RZ, RZ, R60 ;  /* 0x000000ffff590224 */ /* 0x000fe200078e003c */
[----:B------:R-:W-:Y:S01]  /*5c40*/  IADD3 R63, P1, PT, R66, R79, RZ ;  /* 0x0000004f423f7210 */ /* 0x000fe20007f3e0ff */
[----:B------:R1:W-:Y:S01]  /*5c50*/  STS.U8 [R231+UR9+0x1980], R122 ;  /* 0x0019807ae7007988 */ /* 0x0003e20008000009 */
[----:B------:R-:W-:-:S03]  /*5c60*/  LOP3.LUT R227, R20, 0x40, RZ, 0x3c, !PT ;  /* 0x0000004014e37812 */ /* 0x000fc600078e3cff */
[----:B------:R2:W4:Y:S01]  /*5c70*/  @P0 LDG.E.U8 R120, desc[UR20][R88.64] ;  /* 0x0000001458780981 */ /* 0x000522000c1e1100 */
[----:B------:R-:W-:Y:S02]  /*5c80*/  LEA.HI.X.SX32 R66, R66, R85, 0x1, P1 ;  /* 0x0000005542427211 */ /* 0x000fe400008f0eff */
[----:B-1----:R-:W-:Y:S01]  /*5c90*/  PRMT R122, RZ, 0x7610, R122 ;  /* 0x00007610ff7a7816 */ /* 0x002fe2000000007a */
[----:B------:R-:W-:Y:S01]  /*5ca0*/  STS.U8 [R231+UR9+0x1d80], R142 ;  /* 0x001d808ee7007988 */ /* 0x000fe20008000009 */
[----:B--2---:R-:W-:Y:S02]  /*5cb0*/  @P0 IMAD.MOV.U32 R88, RZ, RZ, R62 ;  /* 0x000000ffff580224 */ /* 0x004fe400078e003e */
[----:B------:R-:W-:Y:S01]  /*5cc0*/  @P0 IMAD.MOV.U32 R89, RZ, RZ, R65 ;  /* 0x000000ffff590224 */ /* 0x000fe200078e0041 */
[C---:B------:R-:W-:Y:S01]  /*5cd0*/  IADD3 R69, P1, PT, R72.reuse, R79, RZ ;  /* 0x0000004f48457210 */ /* 0x040fe20007f3e0ff */
[----:B------:R1:W-:Y:S04]  /*5ce0*/  STS.U8 [R227+UR9+0x200], R124 ;  /* 0x0002007ce3007988 */ /* 0x0003e80008000009 */
[----:B------:R2:W3:Y:S01]  /*5cf0*/  @P0 LDG.E.U8 R122, desc[UR20][R88.64] ;  /* 0x00000014587a0981 */ /* 0x0004e2000c1e1100 */
[----:B------:R-:W-:-:S02]  /*5d00*/  LEA.HI.X.SX32 R72, R72, R85, 0x1, P1 ;  /* 0x0000005548487211 */ /* 0x000fc400008f0eff */
[----:B-1----:R-:W-:Y:S01]  /*5d10*/  PRMT R124, RZ, 0x7610, R124 ;  /* 0x00007610ff7c7816 */ /* 0x002fe2000000007c */
[----:B--2---:R-:W-:Y:S02]  /*5d20*/  @P0 IMAD.MOV.U32 R88, RZ, RZ, R64 ;  /* 0x000000ffff580224 */ /* 0x004fe400078e0040 */
[----:B------:R-:W-:Y:S01]  /*5d30*/  @P0 IMAD.MOV.U32 R89, RZ, RZ, R67 ;  /* 0x000000ffff590224 */ /* 0x000fe200078e0043 */
[----:B------:R1:W-:Y:S01]  /*5d40*/  STS.U8 [R227+UR9+0x600], R125 ;  /* 0x0006007de3007988 */ /* 0x0003e20008000009 */
[----:B------:R-:W-:-:S03]  /*5d50*/  IMAD R82, R82, UR32, RZ ;  /* 0x0000002052527c24 */ /* 0x000fc6000f8e02ff */
[----:B------:R2:W3:Y:S01]  /*5d60*/  @P0 LDG.E.U8 R124, desc[UR20][R88.64] ;  /* 0x00000014587c0981 */ /* 0x0004e2000c1e1100 */
[----:B------:R-:W-:Y:S01]  /*5d70*/  IMAD R84, R84, UR34, RZ ;  /* 0x0000002254547c24 */ /* 0x000fe2000f8e02ff */
[C---:B------:R-:W-:Y:S02]  /*5d80*/  IADD3 R76, P2, PT, R82.reuse, R79, RZ ;  /* 0x0000004f524c7210 */ /* 0x040fe40007f5e0ff */
[----:B-1----:R-:W-:Y:S01]  /*5d90*/  PRMT R125, RZ, 0x7610, R125 ;  /* 0x00007610ff7d7816 */ /* 0x002fe2000000007d */
[----:B--2---:R-:W-:Y:S02]  /*5da0*/  @P0 IMAD.MOV.U32 R88, RZ, RZ, R69 ;  /* 0x000000ffff580224 */ /* 0x004fe400078e0045 */
[----:B------:R-:W-:Y:S01]  /*5db0*/  @P0 IMAD.MOV.U32 R89, RZ, RZ, R72 ;  /* 0x000000ffff590224 */ /* 0x000fe200078e0048 */
[----:B------:R1:W-:Y:S01]  /*5dc0*/  STS.U8 [R227+UR9+0xa00], R127 ;  /* 0x000a007fe3007988 */ /* 0x0003e20008000009 */
[----:B------:R-:W-:-:S03]  /*5dd0*/  LEA.HI.X.SX32 R82, R82, R85, 0x1, P2 ;  /* 0x0000005552527211 */ /* 0x000fc600010f0eff */
[----:B------:R2:W3:Y:S01]  /*5de0*/  @P0 LDG.E.U8 R125, desc[UR20][R88.64] ;  /* 0x00000014587d0981 */ /* 0x0004e2000c1e1100 */
[C---:B------:R-:W-:Y:S02]  /*5df0*/  IADD3 R78, P5, PT, R84.reuse, R79, RZ ;  /* 0x0000004f544e7210 */ /* 0x040fe40007fbe0ff */
[----:B-1----:R-:W-:Y:S01]  /*5e00*/  PRMT R127, RZ, 0x7610, R127 ;  /* 0x00007610ff7f7816 */ /* 0x002fe2000000007f */
[----:B--2---:R-:W-:Y:S02]  /*5e10*/  @P0 IMAD.MOV.U32 R88, RZ, RZ, R74 ;  /* 0x000000ffff580224 */ /* 0x004fe400078e004a */
[----:B------:R-:W-:Y:S01]  /*5e20*/  @P0 IMAD.MOV.U32 R89, RZ, RZ, R80 ;  /* 0x000000ffff590224 */ /* 0x000fe200078e0050 */
[----:B------:R1:W-:Y:S01]  /*5e30*/  STS.U8 [R227+UR9+0xe00], R129 ;  /* 0x000e0081e3007988 */ /* 0x0003e20008000009 */
[----:B------:R-:W-:-:S03]  /*5e40*/  LEA.HI.X.SX32 R84, R84, R85, 0x1, P5 ;  /* 0x0000005554547211 */ /* 0x000fc600028f0eff */
[----:B------:R2:W3:Y:S01]  /*5e50*/  @P0 LDG.E.U8 R127, desc[UR20][R88.64] ;  /* 0x00000014587f0981 */ /* 0x0004e2000c1e1100 */
[----:B-1----:R-:W-:Y:S01]  /*5e60*/  PRMT R129, RZ, 0x7610, R129 ;  /* 0x00007610ff817816 */ /* 0x002fe20000000081 */
[----:B--2---:R-:W-:Y:S02]  /*5e70*/  @P0 IMAD.MOV.U32 R88, RZ, RZ, R76 ;  /* 0x000000ffff580224 */ /* 0x004fe400078e004c */
[----:B------:R-:W-:Y:S01]  /*5e80*/  @P0 IMAD.MOV.U32 R89, RZ, RZ, R82 ;  /* 0x000000ffff590224 */ /* 0x000fe200078e0052 */
[----:B------:R1:W-:Y:S04]  /*5e90*/  STS.U8 [R227+UR9+0x1200], R141 ;  /* 0x0012008de3007988 */ /* 0x0003e80008000009 */
[----:B------:R2:W3:Y:S01]  /*5ea0*/  @P0 LDG.E.U8 R129, desc[UR20][R88.64] ;  /* 0x0000001458810981 */ /* 0x0004e2000c1e1100 */
[----:B-1----:R-:W-:Y:S01]  /*5eb0*/  PRMT R141, RZ, 0x7610, R141 ;  /* 0x00007610ff8d7816 */ /* 0x002fe2000000008d */
[----:B--2---:R-:W-:-:S02]  /*5ec0*/  @P0 IMAD.MOV.U32 R88, RZ, RZ, R78 ;  /* 0x000000ffff580224 */ /* 0x004fc400078e004e */
[----:B------:R-:W-:Y:S01]  /*5ed0*/  @P0 IMAD.MOV.U32 R89, RZ, RZ, R84 ;  /* 0x000000ffff590224 */ /* 0x000fe200078e0054 */
[----:B------:R1:W-:Y:S04]  /*5ee0*/  STS.U8 [R227+UR9+0x1600], R138 ;  /* 0x0016008ae3007988 */ /* 0x0003e80008000009 */
[----:B------:R2:W4:Y:S01]  /*5ef0*/  @P0 LDG.E.U8 R141, desc[UR20][R88.64] ;  /* 0x00000014588d0981 */ /* 0x000522000c1e1100 */
[----:B------:R-:W-:Y:S02]  /*5f00*/  IADD3 R28, P6, PT, R38, R79, RZ ;  /* 0x0000004f261c7210 */ /* 0x000fe40007fde0ff */
[----:B-1----:R-:W-:Y:S01]  /*5f10*/  PRMT R138, RZ, 0x7610, R138 ;  /* 0x00007610ff8a7816 */ /* 0x002fe2000000008a */
[----:B--2---:R-:W-:Y:S02]  /*5f20*/  @P0 IMAD.MOV.U32 R88, RZ, RZ, R24 ;  /* 0x000000ffff580224 */ /* 0x004fe400078e0018 */
[----:B------:R-:W-:Y:S01]  /*5f30*/  @P0 IMAD.MOV.U32 R89, RZ, RZ, R30 ;  /* 0x000000ffff590224 */ /* 0x000fe200078e001e */
        /* <DEDUP_REMOVED lines=8> */
[----:B------:R1:W-:Y:S04]  /*5fc0*/  STS.U8 [R226+UR9+0x280], R133 ;  /* 0x00028085e2007988 */ /* 0x0003e80008000009 */
[----:B------:R2:W4:Y:S01]  /*5fd0*/  @P0 LDG.E.U8 R137, desc[UR20][R88.64] ;  /* 0x0000001458890981 */ /* 0x000522000c1e1100 */
[----:B-1----:R-:W-:Y:S01]  /*5fe0*/  PRMT R133, RZ, 0x7610, R133 ;  /* 0x00007610ff857816 */ /* 0x002fe20000000085 */
[----:B--2---:R-:W-:-:S02]  /*5ff0*/  @P0 IMAD.MOV.U32 R88, RZ, RZ, R28 ;  /* 0x000000ffff580224 */ /* 0x004fc400078e001c */
[----:B------:R-:W-:Y:S01]  /*6000*/  @P0 IMAD.MOV.U32 R89, RZ, RZ, R38 ;  /* 0x000000ffff590224 */ /* 0x000fe200078e0026 */
[----:B------:R1:W-:Y:S04]  /*6010*/  STS.U8 [R226+UR9+0x680], R130 ;  /* 0x00068082e2007988 */ /* 0x0003e80008000009 */
[----:B------:R2:W4:Y:S01]  /*6020*/  @P0 LDG.E.U8 R133, desc[UR20][R88.64] ;  /* 0x0000001458850981 */ /* 0x000522000c1e1100 */
[C---:B------:R-:W-:Y:S02]  /*6030*/  IADD3 R39, P6, PT, R162.reuse, R79, RZ ;  /* 0x0000004fa2277210 */ /* 0x040fe40007fde0ff */
[----:B-1----:R-:W-:Y:S01]  /*6040*/  PRMT R130, RZ, 0x7610, R130 ;  /* 0x00007610ff827816 */ /* 0x002fe20000000082 */
[----:B--2---:R-:W-:Y:S02]  /*6050*/  @P0 IMAD.MOV.U32 R88, RZ, RZ, R31 ;  /* 0x000000ffff580224 */ /* 0x004fe400078e001f */
[----:B------:R-:W-:Y:S01]  /*6060*/  @P0 IMAD.MOV.U32 R89, RZ, RZ, R42 ;  /* 0x000000ffff590224 */ /* 0x000fe200078e002a */
[----:B------:R1:W-:Y:S01]  /*6070*/  STS.U8 [R226+UR9+0xa80], R128 ;  /* 0x000a8080e2007988 */ /* 0x0003e20008000009 */
[----:B------:R-:W-:-:S03]  /*6080*/  LEA.HI.X.SX32 R48, R162, R85, 0x1, P6 ;  /* 0x00000055a2307211 */ /* 0x000fc600030f0eff */
[----:B------:R2:W4:Y:S01]  /*6090*/  @P0 LDG.E.U8 R130, desc[UR20][R88.64] ;  /* 0x0000001458820981 */ /* 0x000522000c1e1100 */
[----:B-1----:R-:W-:Y:S01]  /*60a0*/  PRMT R128, RZ, 0x7610, R128 ;  /* 0x00007610ff807816 */ /* 0x002fe20000000080 */
        /* <DEDUP_REMOVED lines=17> */
[----:B------:R1:W-:Y:S01]  /*61c0*/  STS.U8 [R226+UR9+0x1a80], R119 ;  /* 0x001a8077e2007988 */ /* 0x0003e20008000009 */
[----:B------:R-:W-:-:S03]  /*61d0*/  LOP3.LUT R225, R20, 0x60, RZ, 0x3c, !PT ;  /* 0x0000006014e17812 */ /* 0x000fc600078e3cff */
[----:B------:R2:W4:Y:S01]  /*61e0*/  @P0 LDG.E.U8 R121, desc[UR20][R88.64] ;  /* 0x0000001458790981 */ /* 0x000522000c1e1100 */
[----:B-1----:R-:W-:-:S03]  /*61f0*/  PRMT R119, RZ, 0x7610, R119 ;  /* 0x00007610ff777816 */ /* 0x002fc60000000077 */
        /* <DEDUP_REMOVED lines=10> */
[----:B------:R-:W-:Y:S01]  /*62a0*/  IMAD R154, R154, UR31, RZ ;  /* 0x0000001f9a9a7c24 */ /* 0x000fe2000f8e02ff */
[----:B-1----:R-:W-:Y:S01]  /*62b0*/  PRMT R114, RZ, 0x7610, R114 ;  /* 0x00007610ff727816 */ /* 0x002fe20000000072 */
[----:B--2---:R-:W-:Y:S02]  /*62c0*/  @P0 IMAD.MOV.U32 R88, RZ, RZ, R63 ;  /* 0x000000ffff580224 */ /* 0x004fe400078e003f */
[----:B------:R-:W-:Y:S01]  /*62d0*/  @P0 IMAD.MOV.U32 R89, RZ, RZ, R66 ;  /* 0x000000ffff590224 */ /* 0x000fe200078e0042 */
[----:B------:R1:W-:Y:S04]  /*62e0*/  STS.U8 [R225+UR9+0xb00], R112 ;  /* 0x000b0070e1007988 */ /* 0x0003e80008000009 */
[----:B------:R2:W4:Y:S01]  /*62f0*/  @P0 LDG.E.U8 R114, desc[UR20][R88.64] ;  /* 0x0000001458720981 */ /* 0x000522000c1e1100 */
[----:B------:R-:W-:-:S02]  /*6300*/  IADD3 R75, P1, PT, R154, R79, RZ ;  /* 0x0000004f9a4b7210 */ /* 0x000fc40007f3e0ff */
[----:B-1----:R-:W-:Y:S01]  /*6310*/  PRMT R112, RZ, 0x7610, R112 ;  /* 0x00007610ff707816 */ /* 0x002fe20000000070 */
[----:B--2---:R-:W-:Y:S02]  /*6320*/  @P0 IMAD.MOV.U32 R88, RZ, RZ, R68 ;  /* 0x000000ffff580224 */ /* 0x004fe400078e0044 */
[----:B------:R-:W-:Y:S01]  /*6330*/  @P0 IMAD.MOV.U32 R89, RZ, RZ, R71 ;  /* 0x000000ffff590224 */ /* 0x000fe200078e0047 */
[----:B------:R1:W-:Y:S01]  /*6340*/  STS.U8 [R225+UR9+0xf00], R110 ;  /* 0x000f006ee1007988 */ /* 0x0003e20008000009 */
[----:B------:R-:W-:Y:S01]  /*6350*/  IMAD R150, R150, UR33, RZ ;  /* 0x0000002196967c24 */ /* 0x000fe2000f8e02ff */
[----:B------:R-:W-:Y:S02]  /*6360*/  LEA.HI.X.SX32 R81, R154, R85, 0x1, P1 ;  /* 0x000000559a517211 */ /* 0x000fe400008f0eff */
[----:B------:R2:W4:Y:S01]  /*6370*/  @P0 LDG.E.U8 R112, desc[UR20][R88.64] ;  /* 0x0000001458700981 */ /* 0x000522000c1e1100 */
[----:B0-----:R-:W-:Y:S01]  /*6380*/  IMAD R146, R146, UR18, RZ ;  /* 0x0000001292927c24 */ /* 0x001fe2000f8e02ff */
[----:B------:R-:W-:-:S02]  /*6390*/  IADD3 R77, P4, PT, R150, R79, RZ ;  /* 0x0000004f964d7210 */ /* 0x000fc40007f9e0ff */
[----:B-1----:R-:W-:Y:S01]  /*63a0*/  PRMT R110, RZ, 0x7610, R110 ;  /* 0x00007610ff6e7816 */ /* 0x002fe2000000006e */
[----:B--2---:R-:W-:Y:S02]  /*63b0*/  @P0 IMAD.MOV.U32 R88, RZ, RZ, R70 ;  /* 0x000000ffff580224 */ /* 0x004fe400078e0046 */
[----:B------:R-:W-:Y:S01]  /*63c0*/  @P0 IMAD.MOV.U32 R89, RZ, RZ, R73 ;  /* 0x000000ffff590224 */ /* 0x000fe200078e0049 */
[----:B------:R0:W-:Y:S01]  /*63d0*/  STS.U8 [R225+UR9+0x1300], R108 ;  /* 0x0013006ce1007988 */ /* 0x0001e20008000009 */
[----:B------:R-:W-:-:S03]  /*63e0*/  LEA.HI.X.SX32 R83, R150, R85, 0x1, P4 ;  /* 0x0000005596537211 */ /* 0x000fc600020f0eff */
[----:B------:R1:W2:Y:S01]  /*63f0*/  @P0 LDG.E.U8 R110, desc[UR20][R88.64] ;  /* 0x00000014586e0981 */ /* 0x0002a2000c1e1100 */
[C---:B------:R-:W-:Y:S02]  /*6400*/  IADD3 R79, P6, PT, R146.reuse, R79, RZ ;  /* 0x0000004f924f7210 */ /* 0x040fe40007fde0ff */
[----:B0-----:R-:W-:Y:S01]  /*6410*/  PRMT R108, RZ, 0x7610, R108 ;  /* 0x00007610ff6c7816 */ /* 0x001fe2000000006c */
[----:B-1----:R-:W-:Y:S02]  /*6420*/  @P0 IMAD.MOV.U32 R88, RZ, RZ, R75 ;  /* 0x000000ffff580224 */ /* 0x002fe400078e004b */
[----:B------:R-:W-:Y:S01]  /*6430*/  @P0 IMAD.MOV.U32 R89, RZ, RZ, R81 ;  /* 0x000000ffff590224 */ /* 0x000fe200078e0051 */
[----:B------:R0:W-:Y:S01]  /*6440*/  STS.U8 [R225+UR9+0x1700], R106 ;  /* 0x0017006ae1007988 */ /* 0x0001e20008000009 */
[----:B------:R-:W-:-:S03]  /*6450*/  LEA.HI.X.SX32 R85, R146, R85, 0x1, P6 ;  /* 0x0000005592557211 */ /* 0x000fc600030f0eff */
[----:B------:R1:W2:Y:S01]  /*6460*/  @P0 LDG.E.U8 R108, desc[UR20][R88.64] ;  /* 0x00000014586c0981 */ /* 0x0002a2000c1e1100 */
[----:B------:R-:W-:Y:S02]  /*6470*/  PRMT R101, RZ, 0x7610, R101 ;  /* 0x00007610ff657816 */ /* 0x000fe40000000065 */
[----:B0-----:R-:W-:-:S04]  /*6480*/  PRMT R106, RZ, 0x7610, R106 ;  /* 0x00007610ff6a7816 */ /* 0x001fc8000000006a */
[----:B------:R-:W2:Y:S01]  /*6490*/  @P0 LDG.E.U8 R101, desc[UR20][R22.64] ;  /* 0x0000001416650981 */ /* 0x000ea2000c1e1100 */
[----:B-1----:R-:W-:Y:S02]  /*64a0*/  @P0 IMAD.MOV.U32 R88, RZ, RZ, R77 ;  /* 0x000000ffff580224 */ /* 0x002fe400078e004d */
[----:B------:R-:W-:Y:S01]  /*64b0*/  @P0 IMAD.MOV.U32 R89, RZ, RZ, R83 ;  /* 0x000000ffff590224 */ /* 0x000fe200078e0053 */
[----:B------:R-:W-:-:S04]  /*64c0*/  PRMT R134, RZ, 0x7610, R134 ;  /* 0x00007610ff867816 */ /* 0x000fc80000000086 */
[----:B------:R0:W2:Y:S02]  /*64d0*/  @P0 LDG.E.U8 R106, desc[UR20][R88.64] ;  /* 0x00000014586a0981 */ /* 0x0000a4000c1e1100 */
[----:B0-----:R-:W-:Y:S02]  /*64e0*/  @P0 IMAD.MOV.U32 R88, RZ, RZ, R79 ;  /* 0x000000ffff580224 */ /* 0x001fe400078e004f */
[----:B------:R-:W-:-:S05]  /*64f0*/  @P0 IMAD.MOV.U32 R89, RZ, RZ, R85 ;  /* 0x000000ffff590224 */ /* 0x000fca00078e0055 */
[----:B------:R-:W2:Y:S01]  /*6500*/  @P0 LDG.E.U8 R134, desc[UR20][R88.64] ;  /* 0x0000001458860981 */ /* 0x000ea2000c1e1100 */
[----:B------:R-:W-:-:S03]  /*6510*/  LOP3.LUT R221, R20, 0x70, RZ, 0x3c, !PT ;  /* 0x0000007014dd7812 */ /* 0x000fc600078e3cff */
[----:B------:R-:W-:Y:S04]  /*6520*/  STS.U8 [R225+UR9+0x1b00], R104 ;  /* 0x001b0068e1007988 */ /* 0x000fe80008000009 */
[----:B------:R-:W-:Y:S04]  /*6530*/  STS.U8 [R225+UR9+0x1f00], R102 ;  /* 0x001f0066e1007988 */ /* 0x000fe80008000009 */
[----:B------:R0:W-:Y:S04]  /*6540*/  STS.U8 [R221+UR9+0x380], R87 ;  /* 0x00038057dd007988 */ /* 0x0001e80008000009 */
[----:B---3--:R1:W-:Y:S01]  /*6550*/  STS.U8 [R221+UR9+0x780], R95 ;  /* 0x0007805fdd007988 */ /* 0x0083e20008000009 */
[----:B0-----:R-:W-:-:S03]  /*6560*/  LOP3.LUT R87, R86, 0x20, RZ, 0x3c, !PT ;  /* 0x0000002056577812 */ /* 0x001fc600078e3cff */
[----:B------:R1:W-:Y:S04]  /*6570*/  STS.U8 [R221+UR9+0xb80], R94 ;  /* 0x000b805edd007988 */ /* 0x0003e80008000009 */
[----:B------:R1:W-:Y:S04]  /*6580*/  STS.U8 [R221+UR9+0xf80], R96 ;  /* 0x000f8060dd007988 */ /* 0x0003e80008000009 */
[----:B------:R1:W-:Y:S04]  /*6590*/  STS.U8 [R221+UR9+0x1380], R97 ;  /* 0x00138061dd007988 */ /* 0x0003e80008000009 */
[----:B------:R1:W-:Y:S04]  /*65a0*/  STS.U8 [R221+UR9+0x1780], R98 ;  /* 0x00178062dd007988 */ /* 0x0003e80008000009 */
[----:B------:R1:W-:Y:S04]  /*65b0*/  STS.U8 [R221+UR9+0x1b80], R99 ;  /* 0x001b8063dd007988 */ /* 0x0003e80008000009 */
[----:B------:R1:W-:Y:S04]  /*65c0*/  STS.U8 [R221+UR9+0x1f80], R100 ;  /* 0x001f8064dd007988 */ /* 0x0003e80008000009 */
[----:B-----5:R1:W-:Y:S04]  /*65d0*/  STS.U8 [R86+UR9+0x8200], R103 ;  /* 0x0082006756007988 */ /* 0x0203e80008000009 */
[----:B------:R1:W-:Y:S04]  /*65e0*/  STS.U8 [R86+UR9+0x8400], R105 ;  /* 0x0084006956007988 */ /* 0x0003e80008000009 */
[----:B------:R1:W-:Y:S04]  /*65f0*/  STS.U8 [R86+UR9+0x8600], R107 ;  /* 0x0086006b56007988 */ /* 0x0003e80008000009 */
[----:B------:R1:W-:Y:S04]  /*6600*/  STS.U8 [R86+UR9+0x8800], R109 ;  /* 0x0088006d56007988 */ /* 0x0003e80008000009 */
[----:B------:R1:W-:Y:S04]  /*6610*/  STS.U8 [R86+UR9+0x8a00], R111 ;  /* 0x008a006f56007988 */ /* 0x0003e80008000009 */
[----:B------:R1:W-:Y:S04]  /*6620*/  STS.U8 [R86+UR9+0x8c00], R113 ;  /* 0x008c007156007988 */ /* 0x0003e80008000009 */
[----:B------:R1:W-:Y:S04]  /*6630*/  STS.U8 [R86+UR9+0x8e00], R115 ;  /* 0x008e007356007988 */ /* 0x0003e80008000009 */
[----:B------:R1:W-:Y:S04]  /*6640*/  STS.U8 [R86+UR9+0x9000], R118 ;  /* 0x0090007656007988 */ /* 0x0003e80008000009 */
[----:B----4-:R1:W-:Y:S04]  /*6650*/  STS.U8 [R86+UR9+0x9200], R120 ;  /* 0x0092007856007988 */ /* 0x0103e80008000009 */
[----:B------:R1:W-:Y:S04]  /*6660*/  STS.U8 [R86+UR9+0x9400], R122 ;  /* 0x0094007a56007988 */ /* 0x0003e80008000009 */
[----:B------:R1:W-:Y:S04]  /*6670*/  STS.U8 [R86+UR9+0x9600], R124 ;  /* 0x0096007c56007988 */ /* 0x0003e80008000009 */
[----:B------:R1:W-:Y:S04]  /*6680*/  STS.U8 [R86+UR9+0x9800], R125 ;  /* 0x0098007d56007988 */ /* 0x0003e80008000009 */
[----:B------:R1:W-:Y:S04]  /*6690*/  STS.U8 [R86+UR9+0x9a00], R127 ;  /* 0x009a007f56007988 */ /* 0x0003e80008000009 */
[----:B------:R1:W-:Y:S04]  /*66a0*/  STS.U8 [R86+UR9+0x9c00], R129 ;  /* 0x009c008156007988 */ /* 0x0003e80008000009 */
[----:B------:R1:W-:Y:S01]  /*66b0*/  STS.U8 [R86+UR9+0x9e00], R141 ;  /* 0x009e008d56007988 */ /* 0x0003e20008000009 */
[----:B------:R-:W-:-:S04]  /*66c0*/  ISETP.NE.U32.AND P0, PT, RZ, UR13, PT ;  /* 0x0000000dff007c0c */ /* 0x000fc8000bf05070 */
[C---:B------:R-:W-:Y:S02]  /*66d0*/  ISETP.LT.OR P1, PT, R166.reuse, 0x40, P0 ;  /* 0x00000040a600780c */ /* 0x040fe40000721670 */
[----:B------:R-:W-:Y:S01]  /*66e0*/  ISETP.GE.AND P2, PT, R166, 0x80, PT ;  /* 0x00000080a600780c */ /* 0x000fe20003f46270 */
[----:B--2---:R1:W-:Y:S04]  /*66f0*/  STS.U8 [R86+UR9+0x8000], R101 ;  /* 0x0080006556007988 */ /* 0x0043e80008000009 */
[----:B------:R1:W-:Y:S04]  /*6700*/  STS.U8 [R87+UR9+0x8100], R138 ;  /* 0x0081008a57007988 */ /* 0x0003e80008000009 */
        /* <DEDUP_REMOVED lines=14> */
[----:B------:R1:W-:Y:S01]  /*67f0*/  STS.U8 [R87+UR9+0x9f00], R134 ;  /* 0x009f008657007988 */ /* 0x0003e20008000009 */
[----:B------:R0:W-:Y:S06]  /*6800*/  MEMBAR.ALL.CTA ;  /* 0x0000000000007992 */ /* 0x0001ec0000008000 */
[----:B0-----:R-:W0:Y:S02]  /*6810*/  FENCE.VIEW.ASYNC.S ;  /* 0x00000000000073c6 */ /* 0x001e240000000000 */
[----:B0-----:R-:W-:Y:S06]  /*6820*/  BAR.SYNC.DEFER_BLOCKING 0x0 ;  /* 0x0000000000007b1d */ /* 0x001fec0000010000 */
[----:B------:R-:W-:Y:S05]  /*6830*/  @P1 BRA `(.L_x_6) ;  /* 0x00000000008c1947 */ /* 0x000fea0003800000 */
[----:B------:R-:W-:Y:S02]  /*6840*/  USHF.R.U32.HI UR14, URZ, 0x4, UR9 ;  /* 0x00000004ff0e7899 */ /* 0x000fe40008011609 */
[----:B------:R-:W-:Y:S02]  /*6850*/  UIADD3 UR5, UPT, UPT, UR9, 0x8000, URZ ;  /* 0x0000800009057890 */ /* 0x000fe4000fffe0ff */
[----:B------:R-:W-:Y:S02]  /*6860*/  USGXT.U32 UR14, UR14, 0xe ;  /* 0x0000000e0e0e789a */ /* 0x000fe40008000000 */
[----:B------:R-:W-:Y:S02]  /*6870*/  USHF.R.U32.HI UR5, URZ, 0x4, UR5 ;  /* 0x00000004ff057899 */ /* 0x000fe40008011605 */
[----:B------:R-:W-:Y:S01]  /*6880*/  UIADD3 UR26, UP1, UPT, UR14, 0x100, URZ ;  /* 0x000001000e1a7890 */ /* 0x000fe2000ff3e0ff */
[----:B------:R-:W-:Y:S01]  /*6890*/  UMOV UR4, URZ ;  /* 0x000000ff00047c82 */ /* 0x000fe20008000000 */
[----:B------:R-:W-:-:S02]  /*68a0*/  USGXT.U32 UR6, UR5, 0xe ;  /* 0x0000000e0506789a */ /* 0x000fc40008000000 */
[----:B------:R-:W-:Y:S01]  /*68b0*/  UIADD3.X UR27, UPT, UPT, UR4, 0x40004040, URZ, UP1, !UPT ;  /* 0x40004040041b7890 */ /* 0x000fe20008ffe4ff */
[----:B------:R-:W-:Y:S01]  /*68c0*/  UMOV UR12, 0xfffffffe ;  /* 0xfffffffe000c7882 */ /* 0x000fe20000000000 */
[----:B------:R-:W-:Y:S01]  /*68d0*/  UMOV UR13, 0x7fffbfdf ;  /* 0x7fffbfdf000d7882 */ /* 0x000fe20000000000 */
[----:B------:R-:W-:Y:S01]  /*68e0*/  UMOV UR7, URZ ;  /* 0x000000ff00077c82 */ /* 0x000fe20008000000 */
[----:B------:R-:W-:Y:S02]  /*68f0*/  UIADD3 UR22, UPT, UPT, UR8, 0x80, URZ ;  /* 0x0000008008167890 */ /* 0x000fe4000fffe0ff */
[----:B------:R-:W-:Y:S02]  /*6900*/  UIADD3.64 UR12, UPT, UPT, UR6, -UR12, URZ ;  /* 0x8000000c060c7297 */ /* 0x000fe4000fffe0ff */
[----:B------:R-:W-:Y:S02]  /*6910*/  UIADD3.64 UR18, UPT, UPT, UR26, 0x100, URZ ;  /* 0x000001001a127897 */ /* 0x000fe4000fffe0ff */
[----:B------:R-:W-:-:S02]  /*6920*/  UIADD3 UR23, UPT, UPT, UR8, 0x80, URZ ;  /* 0x0000008008177890 */ /* 0x000fc4000fffe0ff */
[----:B------:R-:W-:Y:S01]  /*6930*/  UIADD3.64 UR24, UPT, UPT, UR26, 0x200, URZ ;  /* 0x000002001a187897 */ /* 0x000fe2000fffe0ff */
[----:B------:R-:W-:Y:S01]  /*6940*/  UMOV UR28, 0x0 ;  /* 0x00000000001c7882 */ /* 0x000fe20000000000 */
[----:B------:R-:W-:Y:S01]  /*6950*/  UMOV UR29, 0x8208010 ;  /* 0x08208010001d7882 */ /* 0x000fe20000000000 */
[----:B------:R-:W-:Y:S01]  /*6960*/  UMOV UR15, 0x40004040 ;  /* 0x40004040000f7882 */ /* 0x000fe20000000000 */
[----:B------:R-:W-:Y:S01]  /*6970*/  UMOV UR7, 0x80004020 ;  /* 0x8000402000077882 */ /* 0x000fe20000000000 */
[----:B------:R-:W-:Y:S01]  /*6980*/  UMOV UR30, 0x0 ;  /* 0x00000000001e7882 */ /* 0x000fe20000000000 */
[----:B------:R-:W-:Y:S01]  /*6990*/  UMOV UR31, 0x8208010 ;  /* 0x08208010001f7882 */ /* 0x000fe20000000000 */
[----:B------:R-:W-:Y:S01]  /*69a0*/  UMOV UR32, 0x0 ;  /* 0x0000000000207882 */ /* 0x000fe20000000000 */
[----:B------:R-:W-:Y:S01]  /*69b0*/  UMOV UR33, 0x8208010 ;  /* 0x0820801000217882 */ /* 0x000fe20000000000 */
[----:B------:R-:W-:Y:S01]  /*69c0*/  UMOV UR4, UR11 ;  /* 0x0000000b00047c82 */ /* 0x000fe20008000000 */
[----:B------:R-:W-:Y:S01]  /*69d0*/  UMOV UR5, URZ ;  /* 0x000000ff00057c82 */ /* 0x000fe20008000000 */
[----:B------:R0:W-:Y:S01]  /*69e0*/  UTCQMMA gdesc[UR14], gdesc[UR6], tmem[UR8], tmem[UR28], idesc[UR29], !UPT ;  /* 0x00ff1c060e0075ea */ /* 0x0001e2000f800308 */
[----:B------:R-:W-:Y:S01]  /*69f0*/  UMOV UR34, 0x0 ;  /* 0x0000000000227882 */ /* 0x000fe20000000000 */
[----:B------:R-:W-:Y:S01]  /*6a00*/  UMOV UR35, 0x8208010 ;  /* 0x0820801000237882 */ /* 0x000fe20000000000 */
[----:B------:R0:W-:Y:S01]  /*6a10*/  UTCQMMA gdesc[UR26], gdesc[UR12], tmem[UR8], tmem[UR30], idesc[UR31], UPT ;  /* 0x00ff1e0c1a0075ea */ /* 0x0001e2000b800308 */
[----:B------:R-:W-:Y:S01]  /*6a20*/  UMOV UR4, UR4 ;  /* 0x0000000400047c82 */ /* 0x000fe20008000000 */
[----:B------:R0:W-:Y:S01]  /*6a30*/  UTCQMMA gdesc[UR18], gdesc[UR6], tmem[UR22], tmem[UR32], idesc[UR33], !UPT ;  /* 0x00ff2006120075ea */ /* 0x0001e2000f800316 */
[----:B------:R0:W-:Y:S01]  /*6a40*/  UTCQMMA gdesc[UR24], gdesc[UR12], tmem[UR23], tmem[UR34], idesc[UR35], UPT ;  /* 0x00ff220c180075ea */ /* 0x0001e2000b800317 */
[----:B------:R0:W-:Y:S01]  /*6a50*/  UTCBAR [UR4], URZ ;  /* 0x000000ff040073e9 */ /* 0x0001e200080000ff */
[----:B------:R-:W-:Y:S01]  /*6a60*/  NOP ;  /* 0x0000000000007918 */ /* 0x000fe20000000000 */
.L_x_6:
[----:B0-----:R-:W-:Y:S01]  /*6a70*/  UMOV UR4, URZ ;  /* 0x000000ff00047c82 */ /* 0x001fe20008000000 */
[----:B------:R-:W-:Y:S05]  /*6a80*/  @!P2 BRA `(.L_x_7) ;  /* 0x0000002c0090a947 */ /* 0x000fea0003800000 */
[----:B------:R-:W-:Y:S01]  /*6a90*/  SHF.R.S32.HI R88, RZ, 0x1f, R166 ;  /* 0x0000001fff587819 */ /* 0x000fe200000114a6 */
[----:B------:R-:W-:Y:S02]  /*6aa0*/  UIADD3 UR4, UPT, UPT, UR9, 0x4000, URZ ;  /* 0x0000400009047890 */ /* 0x000fe4000fffe0ff */
[----:B------:R-:W-:Y:S01]  /*6ab0*/  UIADD3 UR6, UPT, UPT, UR9, 0xa000, URZ ;  /* 0x0000a00009067890 */ /* 0x000fe2000fffe0ff */
[----:B------:R-:W-:Y:S01]  /*6ac0*/  LEA.HI R88, R88, R166, RZ, 0x6 ;  /* 0x000000a658587211 */ /* 0x000fe200078f30ff */
[----:B------:R-:W-:Y:S02]  /*6ad0*/  USHF.R.U32.HI UR4, URZ, 0x4, UR4 ;  /* 0x00000004ff047899 */ /* 0x000fe40008011604 */
[----:B------:R-:W-:Y:S01]  /*6ae0*/  USHF.R.U32.HI UR6, URZ, 0x4, UR6 ;  /* 0x00000004ff067899 */ /* 0x000fe20008011606 */
[----:B------:R-:W-:Y:S01]  /*6af0*/  SHF.R.S32.HI R88, RZ, 0x6, R88 ;  /* 0x00000006ff587819 */ /* 0x000fe20000011458 */
[----:B------:R-:W-:Y:S02]  /*6b00*/  USGXT.U32 UR22, UR4, 0xe ;  /* 0x0000000e0416789a */ /* 0x000fe40008000000 */
[----:B------:R-:W-:Y:S01]  /*6b10*/  USGXT.U32 UR4, UR6, 0xe ;  /* 0x0000000e0604789a */ /* 0x000fe20008000000 */
[----:B------:R-:W-:Y:S01]  /*6b20*/  VIMNMX R88, PT, PT, R88, 0x2, !PT ;  /* 0x0000000258587848 */ /* 0x000fe20007fe0100 */
[----:B------:R-:W-:Y:S01]  /*6b30*/  UIADD3 UR30, UP1, UPT, UR22, 0x100, URZ ;  /* 0x00000100161e7890 */ /* 0x000fe2000ff3e0ff */
[----:B------:R-:W-:Y:S01]  /*6b40*/  UMOV UR5, URZ ;  /* 0x000000ff00057c82 */ /* 0x000fe20008000000 */
[----:B------:R-:W-:-:S02]  /*6b50*/  UMOV UR14, 0xfffffffe ;  /* 0xfffffffe000e7882 */ /* 0x000fc40000000000 */
[----:B------:R-:W-:Y:S01]  /*6b60*/  VIADD R89, R88, 0xffffffff ;  /* 0xffffffff58597836 */ /* 0x000fe20000000000 */
[----:B------:R-:W-:Y:S01]  /*6b70*/  UIADD3.X UR31, UPT, UPT, UR5, 0x40004040, URZ, UP1, !UPT ;  /* 0x40004040051f7890 */ /* 0x000fe20008ffe4ff */
[----:B------:R-:W-:Y:S01]  /*6b80*/  IMAD.SHL.U32 R88, R90, 0x40, RZ ;  /* 0x000000405a587824 */ /* 0x000fe200078e00ff */
[----:B------:R-:W-:Y:S01]  /*6b90*/  UMOV UR15, 0x7fffbfdf ;  /* 0x7fffbfdf000f7882 */ /* 0x000fe20000000000 */
[----:B------:R-:W-:Y:S01]  /*6ba0*/  IMAD.SHL.U32 R90, R91, 0x40, RZ ;  /* 0x000000405b5a7824 */ /* 0x000fe200078e00ff */
[----:B------:R-:W-:Y:S01]  /*6bb0*/  R2UR UR28, R89 ;  /* 0x00000000591c72ca */ /* 0x000fe200000e0000 */
[----:B------:R-:W0:Y:S01]  /*6bc0*/  LDCU UR29, c[0x0][0x3a8] ;  /* 0x00007500ff1d77ac */ /* 0x000e220008000800 */
[--C-:B------:R-:W-:Y:S02]  /*6bd0*/  IADD3 R89, P1, P2, R93, UR16, R88.reuse ;  /* 0x000000105d597c10 */ /* 0x100fe4000fa3e058 */
[----:B------:R-:W-:Y:S01]  /*6be0*/  SHF.R.S32.HI R238, RZ, 0x1f, R88 ;  /* 0x0000001fffee7819 */ /* 0x000fe20000011458 */
[----:B------:R-:W-:Y:S01]  /*6bf0*/  UIADD3.64 UR14, UPT, UPT, UR4, -UR14, URZ ;  /* 0x8000000e040e7297 */ /* 0x000fe2000fffe0ff */
[----:B------:R-:W-:Y:S01]  /*6c00*/  SHF.R.S32.HI R219, RZ, 0x1f, R90 ;  /* 0x0000001fffdb7819 */ /* 0x000fe2000001145a */
[----:B------:R-:W-:Y:S01]  /*6c10*/  UIADD3.64 UR24, UPT, UPT, UR30, 0x100, URZ ;  /* 0x000001001e187897 */ /* 0x000fe2000fffe0ff */
[----:B------:R-:W-:Y:S01]  /*6c20*/  IADD3.X R91, PT, PT, R92, UR17, R238, P1, P2 ;  /* 0x000000115c5b7c10 */ /* 0x000fe20008fe44ee */
[----:B------:R-:W-:Y:S01]  /*6c30*/  IMAD.MOV.U32 R92, RZ, RZ, RZ ;  /* 0x000000ffff5c7224 */ /* 0x000fe200078e00ff */
[----:B------:R-:W-:Y:S01]  /*6c40*/  UIADD3.64 UR26, UPT, UPT, UR30, 0x200, URZ ;  /* 0x000002001e1a7897 */ /* 0x000fe2000fffe0ff */
[----:B------:R-:W-:Y:S01]  /*6c50*/  UMOV UR23, 0x1 ;  /* 0x0000000100177882 */ /* 0x000fe20000000000 */
[----:B------:R-:W-:Y:S01]  /*6c60*/  UMOV UR12, UR4 ;  /* 0x00000004000c7c82 */ /* 0x000fe20008000000 */
[----:B------:R-:W-:-:S09]  /*6c70*/  UMOV UR13, 0x80004020 ;  /* 0x80004020000d7882 */ /* 0x000fd20000000000 */
.L_x_10:
[----:B-1----:R-:W-:Y:S01]  /*6c80*/  IMAD.U32 R94, R92, -0x80000000, RZ ;  /* 0x800000005c5e7824 */ /* 0x002fe200078e00ff */
[----:B0-----:R-:W-:Y:S02]  /*6c90*/  IADD3 R92, P5, PT, R89, UR29, RZ ;  /* 0x0000001d595c7c10 */ /* 0x001fe4000ffbe0ff */
[C---:B------:R-:W-:Y:S01]  /*6ca0*/  ISETP.GT.AND P2, PT, R2.reuse, 0x1, PT ;  /* 0x000000010200780c */ /* 0x040fe20003f44270 */
[----:B------:R-:W0:Y:S01]  /*6cb0*/  SYNCS.PHASECHK.TRANS64.TRYWAIT P4, [UR11], R94 ;  /* 0x0000005eff0075a7 */ /* 0x000e22000808110b */
[----:B------:R-:W-:Y:S01]  /*6cc0*/  ISETP.GT.AND P1, PT, R2, 0x2, PT ;  /* 0x000000020200780c */ /* 0x000fe20003f24270 */
[----:B------:R-:W-:Y:S01]  /*6cd0*/  IMAD.X R93, R220, 0x1, R91, P5 ;  /* 0x00000001dc5d7824 */ /* 0x000fe200028e065b */
[----:B------:R-:W-:Y:S01]  /*6ce0*/  PRMT R120, RZ, 0x7610, R120 ;  /* 0x00007610ff787816 */ /* 0x000fe20000000078 */
[----:B0----5:R-:W-:Y:S10]  /*6cf0*/  @!P4 BRA `(.L_x_8) ;  /* 0x000000740008c947 */ /* 0x021ff40003800000 */
.L_x_16:
[----:B------:R-:W-:Y:S01]  /*6d00*/  SHF.R.S32.HI R96, RZ, 0x1f, R215 ;  /* 0x0000001fff607819 */ /* 0x000fe200000114d7 */
[----:B------:R0:W2:Y:S01]  /*6d10*/  @P2 LDG.E.U8 R120, desc[UR20][R92.64] ;  /* 0x000000145c782981 */ /* 0x0000a2000c1e1100 */
[-C--:B------:R-:W-:Y:S02]  /*6d20*/  IADD3 R94, P6, PT, R215, R89.reuse, RZ ;  /* 0x00000059d75e7210 */ /* 0x080fe40007fde0ff */
[----:B------:R-:W-:Y:S01]  /*6d30*/  ISETP.GT.AND P4, PT, R2, 0x3, PT ;  /* 0x000000030200780c */ /* 0x000fe20003f84270 */
[----:B------:R1:W-:Y:S01]  /*6d40*/  STL [R1], R0 ;  /* 0x0000000001007387 */ /* 0x0003e20000100800 */
[----:B------:R-:W-:Y:S01]  /*6d50*/  PRMT R115, RZ, 0x7610, R115 ;  /* 0x00007610ff737816 */ /* 0x000fe20000000073 */
[----:B------:R-:W-:Y:S01]  /*6d60*/  IMAD.X R95, R96, 0x1, R91, P6 ;  /* 0x00000001605f7824 */ /* 0x000fe200030e065b */
[----:B------:R-:W-:Y:S02]  /*6d70*/  SHF.R.S32.HI R96, RZ, 0x1f, R214 ;  /* 0x0000001fff607819 */ /* 0x000fe400000114d6 */
[----:B0-----:R-:W-:-:S02]  /*6d80*/  IADD3 R92, P5, PT, R214, R89, RZ ;  /* 0x00000059d65c7210 */ /* 0x001fc40007fbe0ff */
[----:B------:R0:W3:Y:S01]  /*6d90*/  @P1 LDG.E.U8 R115, desc[UR20][R94.64] ;  /* 0x000000145e731981 */ /* 0x0000e2000c1e1100 */
[----:B------:R-:W-:Y:S02]  /*6da0*/  PRMT R111, RZ, 0x7610, R111 ;  /* 0x00007610ff6f7816 */ /* 0x000fe4000000006f */
[----:B------:R-:W-:Y:S01]  /*6db0*/  IMAD.X R93, R96, 0x1, R91, P5 ;  /* 0x00000001605d7824 */ /* 0x000fe200028e065b */
[----:B------:R-:W-:Y:S02]  /*6dc0*/  SHF.R.S32.HI R96, RZ, 0x1f, R213 ;  /* 0x0000001fff607819 */ /* 0x000fe400000114d5 */
[C---:B------:R-:W-:Y:S02]  /*6dd0*/  ISETP.GT.AND P2, PT, R2.reuse, 0x4, PT ;  /* 0x000000040200780c */ /* 0x040fe40003f44270 */
[----:B0-----:R-:W-:Y:S01]  /*6de0*/  IADD3 R94, P6, PT, R213, R89, RZ ;  /* 0x00000059d55e7210 */ /* 0x001fe20007fde0ff */
[----:B------:R0:W4:Y:S01]  /*6df0*/  @P4 LDG.E.U8 R111, desc[UR20][R92.64] ;  /* 0x000000145c6f4981 */ /* 0x000122000c1e1100 */
[----:B------:R-:W-:-:S03]  /*6e00*/  ISETP.GT.AND P1, PT, R2, 0x5, PT ;  /* 0x000000050200780c */ /* 0x000fc60003f24270 */
[----:B------:R-:W-:Y:S01]  /*6e10*/  IMAD.X R95, R96, 0x1, R91, P6 ;  /* 0x00000001605f7824 */ /* 0x000fe200030e065b */
[----:B------:R-:W-:Y:S02]  /*6e20*/  SHF.R.S32.HI R96, RZ, 0x1f, R209 ;  /* 0x0000001fff607819 */ /* 0x000fe400000114d1 */
[----:B------:R-:W-:Y:S02]  /*6e30*/  PRMT R107, RZ, 0x7610, R107 ;  /* 0x00007610ff6b7816 */ /* 0x000fe4000000006b */
[----:B0-----:R-:W-:Y:S02]  /*6e40*/  IADD3 R92, P5, PT, R209, R89, RZ ;  /* 0x00000059d15c7210 */ /* 0x001fe40007fbe0ff */
[----:B------:R-:W-:Y:S02]  /*6e50*/  ISETP.GT.AND P4, PT, R2, 0x6, PT ;  /* 0x000000060200780c */ /* 0x000fe40003f84270 */
[----:B------:R0:W2:Y:S01]  /*6e60*/  @P2 LDG.E.U8 R107, desc[UR20][R94.64] ;  /* 0x000000145e6b2981 */ /* 0x0000a2000c1e1100 */
[----:B------:R-:W-:Y:S01]  /*6e70*/  PRMT R103, RZ, 0x7610, R103 ;  /* 0x00007610ff677816 */ /* 0x000fe20000000067 */
[----:B------:R-:W-:Y:S01]  /*6e80*/  IMAD.X R93, R96, 0x1, R91, P5 ;  /* 0x00000001605d7824 */ /* 0x000fe200028e065b */
[----:B------:R-:W-:-:S02]  /*6e90*/  SHF.R.S32.HI R116, RZ, 0x1f, R208 ;  /* 0x0000001fff747819 */ /* 0x000fc400000114d0 */
[-C--:B------:R-:W-:Y:S02]  /*6ea0*/  IADD3 R96, P6, PT, R208, R89.reuse, RZ ;  /* 0x00000059d0607210 */ /* 0x080fe40007fde0ff */
[----:B------:R-:W-:Y:S01]  /*6eb0*/  ISETP.GT.AND P2, PT, R2, 0x7, PT ;  /* 0x000000070200780c */ /* 0x000fe20003f44270 */
[----:B------:R1:W2:Y:S01]  /*6ec0*/  @P1 LDG.E.U8 R103, desc[UR20][R92.64] ;  /* 0x000000145c671981 */ /* 0x0002a2000c1e1100 */
[----:B------:R-:W-:Y:S01]  /*6ed0*/  PRMT R99, RZ, 0x7610, R99 ;  /* 0x00007610ff637816 */ /* 0x000fe20000000063 */
[----:B------:R-:W-:Y:S01]  /*6ee0*/  IMAD.X R97, R116, 0x1, R91, P6 ;  /* 0x0000000174617824 */ /* 0x000fe200030e065b */
[----:B------:R-:W-:Y:S02]  /*6ef0*/  SHF.R.S32.HI R116, RZ, 0x1f, R207 ;  /* 0x0000001fff747819 */ /* 0x000fe400000114cf */
[----:B------:R-:W-:Y:S02]  /*6f00*/  ISETP.GT.AND P1, PT, R2, 0x8, PT ;  /* 0x000000080200780c */ /* 0x000fe40003f24270 */
[----:B0-----:R-:W-:Y:S01]  /*6f10*/  PRMT R95, RZ, 0x7610, R95 ;  /* 0x00007610ff5f7816 */ /* 0x001fe2000000005f */
[----:B------:R0:W2:Y:S01]  /*6f20*/  @P4 LDG.E.U8 R99, desc[UR20][R96.64] ;  /* 0x0000001460634981 */ /* 0x0000a2000c1e1100 */
[----:B-1----:R-:W-:-:S05]  /*6f30*/  IADD3 R92, P5, PT, R207, R89, RZ ;  /* 0x00000059cf5c7210 */ /* 0x002fca0007fbe0ff */
[----:B------:R-:W-:Y:S01]  /*6f40*/  IMAD.X R93, R116, 0x1, R91, P5 ;  /* 0x00000001745d7824 */ /* 0x000fe200028e065b */
[----:B------:R-:W-:Y:S02]  /*6f50*/  SHF.R.S32.HI R116, RZ, 0x1f, R203 ;  /* 0x0000001fff747819 */ /* 0x000fe400000114cb */
[----:B0-----:R-:W-:Y:S02]  /*6f60*/  IADD3 R96, P6, PT, R203, R89, RZ ;  /* 0x00000059cb607210 */ /* 0x001fe40007fde0ff */
[----:B------:R-:W-:Y:S01]  /*6f70*/  ISETP.GT.AND P4, PT, R2, 0x9, PT ;  /* 0x000000090200780c */ /* 0x000fe20003f84270 */
[----:B------:R0:W2:Y:S01]  /*6f80*/  @P2 LDG.E.U8 R95, desc[UR20][R92.64] ;  /* 0x000000145c5f2981 */ /* 0x0000a2000c1e1100 */
[----:B------:R-:W-:Y:S01]  /*6f90*/  PRMT R128, RZ, 0x7610, R128 ;  /* 0x00007610ff807816 */ /* 0x000fe20000000080 */
[----:B------:R-:W-:Y:S01]  /*6fa0*/  IMAD.X R97, R116, 0x1, R91, P6 ;  /* 0x0000000174617824 */ /* 0x000fe200030e065b */
[----:B------:R-:W-:Y:S02]  /*6fb0*/  SHF.R.S32.HI R0, RZ, 0x1f, R202 ;  /* 0x0000001fff007819 */ /* 0x000fe400000114ca */
[----:B------:R-:W-:-:S02]  /*6fc0*/  ISETP.GT.AND P2, PT, R2, 0xa, PT ;  /* 0x0000000a0200780c */ /* 0x000fc40003f44270 */
[----:B------:R-:W-:Y:S01]  /*6fd0*/  PRMT R119, RZ, 0x7610, R119 ;  /* 0x00007610ff777816 */ /* 0x000fe20000000077 */
[----:B------:R1:W2:Y:S01]  /*6fe0*/  @P1 LDG.E.U8 R128, desc[UR20][R96.64] ;  /* 0x0000001460801981 */ /* 0x0002a2000c1e1100 */
[----:B0-----:R-:W-:-:S05]  /*6ff0*/  IADD3 R92, P5, PT, R202, R89, RZ ;  /* 0x00000059ca5c7210 */ /* 0x001fca0007fbe0ff */
[----:B------:R-:W-:Y:S01]  /*7000*/  IMAD.X R93, R0, 0x1, R91, P5 ;  /* 0x00000001005d7824 */ /* 0x000fe200028e065b */
[----:B------:R-:W-:Y:S02]  /*7010*/  SHF.R.S32.HI R0, RZ, 0x1f, R201 ;  /* 0x0000001fff007819 */ /* 0x000fe400000114c9 */
[----:B-1----:R-:W-:Y:S02]  /*7020*/  IADD3 R96, P6, PT, R201, R89, RZ ;  /* 0x00000059c9607210 */ /* 0x002fe40007fde0ff */
        /* <DEDUP_REMOVED lines=9> */
[--C-:B------:R-:W-:Y:S01]  /*70c0*/  IMAD.X R93, R0, 0x1, R91.reuse, P5 ;  /* 0x00000001005d7824 */ /* 0x100fe200028e065b */
        /* <DEDUP_REMOVED lines=43> */
[----:B------:R-:W-:-:S02]  /*7380*/  PRMT R109, RZ, 0x7610, R109 ;  /* 0x00007610ff6d7816 */ /* 0x000fc4000000006d */
[----:B------:R1:W2:Y:S01]  /*7390*/  @P4 LDG.E.U8 R113, desc[UR20][R96.64] ;  /* 0x0000001460714981 */ /* 0x0002a2000c1e1100 */
[----:B0-----:R-:W-:-:S05]  /*73a0*/  IADD3 R92, P5, PT, R183, R89, RZ ;  /* 0x00000059b75c7210 */ /* 0x001fca0007fbe0ff */
[--C-:B------:R-:W-:Y:S01]  /*73b0*/  IMAD.X R93, R0, 0x1, R91.reuse, P5 ;  /* 0x00000001005d7824 */ /* 0x100fe200028e065b */
[----:B------:R-:W-:Y:S02]  /*73c0*/  SHF.R.S32.HI R0, RZ, 0x1f, R180 ;  /* 0x0000001fff007819 */ /* 0x000fe400000114b4 */
[----:B-1----:R-:W-:Y:S02]  /*73d0*/  IADD3 R96, P6, PT, R180, R89, RZ ;  /* 0x00000059b4607210 */ /* 0x002fe40007fde0ff */
[----:B------:R0:W2:Y:S01]  /*73e0*/  @P2 LDG.E.U8 R109, desc[UR20][R92.64] ;  /* 0x000000145c6d2981 */ /* 0x0000a2000c1e1100 */
[----:B------:R-:W-:Y:S02]  /*73f0*/  ISETP.GT.AND P1, PT, R2, 0x14, PT ;  /* 0x000000140200780c */ /* 0x000fe40003f24270 */
[----:B------:R-:W-:Y:S01]  /*7400*/  IMAD.X R97, R0, 0x1, R91, P6 ;  /* 0x0000000100617824 */ /* 0x000fe200030e065b */
[----:B------:R-:W-:Y:S02]  /*7410*/  SHF.R.S32.HI R0, RZ, 0x1f, R179 ;  /* 0x0000001fff007819 */ /* 0x000fe400000114b3 */
[----:B------:R-:W-:-:S02]  /*7420*/  ISETP.GT.AND P4, PT, R2, 0x15, PT ;  /* 0x000000150200780c */ /* 0x000fc40003f84270 */
[-C--:B0-----:R-:W-:Y:S02]  /*7430*/  IADD3 R92, P5, PT, R179, R89.reuse, RZ ;  /* 0x00000059b35c7210 */ /* 0x081fe40007fbe0ff */
[----:B------:R-:W-:-:S03]  /*7440*/  IADD3 R124, P6, PT, R176, R89, RZ ;  /* 0x00000059b07c7210 */ /* 0x000fc60007fde0ff */
[----:B------:R-:W-:Y:S01]  /*7450*/  IMAD.X R93, R0, 0x1, R91, P5 ;  /* 0x00000001005d7824 */ /* 0x000fe200028e065b */
[----:B------:R-:W-:Y:S02]  /*7460*/  SHF.R.S32.HI R0, RZ, 0x1f, R176 ;  /* 0x0000001fff007819 */ /* 0x000fe400000114b0 */
[----:B------:R-:W-:Y:S02]  /*7470*/  PRMT R105, RZ, 0x7610, R105 ;  /* 0x00007610ff697816 */ /* 0x000fe40000000069 */
[----:B------:R-:W-:Y:S02]  /*7480*/  ISETP.GT.AND P2, PT, R2, 0x16, PT ;  /* 0x000000160200780c */ /* 0x000fe40003f44270 */
[----:B------:R-:W-:Y:S01]  /*7490*/  PRMT R101, RZ, 0x7610, R101 ;  /* 0x00007610ff657816 */ /* 0x000fe20000000065 */
[----:B------:R-:W-:Y:S01]  /*74a0*/  IMAD.X R125, R0, 0x1, R91, P6 ;  /* 0x00000001007d7824 */ /* 0x000fe200030e065b */
[----:B------:R-:W-:Y:S01]  /*74b0*/  IADD3 R116, P5, PT, R175, R89, RZ ;  /* 0x00000059af747210 */ /* 0x000fe20007fbe0ff */
[----:B------:R0:W2:Y:S01]  /*74c0*/  @P1 LDG.E.U8 R105, desc[UR20][R96.64] ;  /* 0x0000001460691981 */ /* 0x0000a2000c1e1100 */
[----:B------:R-:W-:-:S02]  /*74d0*/  SHF.R.S32.HI R0, RZ, 0x1f, R175 ;  /* 0x0000001fff007819 */ /* 0x000fc400000114af */
[C---:B------:R-:W-:Y:S01]  /*74e0*/  ISETP.GT.AND P1, PT, R2.reuse, 0x17, PT ;  /* 0x000000170200780c */ /* 0x040fe20003f24270 */
[----:B------:R1:W2:Y:S01]  /*74f0*/  @P4 LDG.E.U8 R101, desc[UR20][R92.64] ;  /* 0x000000145c654981 */ /* 0x0002a2000c1e1100 */
[----:B------:R-:W-:Y:S01]  /*7500*/  ISETP.GT.AND P4, PT, R2, 0x18, PT ;  /* 0x000000180200780c */ /* 0x000fe20003f84270 */
[----:B------:R-:W-:Y:S01]  /*7510*/  IMAD.X R117, R0, 0x1, R91, P5 ;  /* 0x0000000100757824 */ /* 0x000fe200028e065b */
[----:B------:R-:W-:Y:S02]  /*7520*/  SHF.R.S32.HI R0, RZ, 0x1f, R172 ;  /* 0x0000001fff007819 */ /* 0x000fe400000114ac */
[----:B0-----:R-:W-:Y:S02]  /*7530*/  PRMT R97, RZ, 0x7610, R97 ;  /* 0x00007610ff617816 */ /* 0x001fe40000000061 */
[----:B------:R-:W-:Y:S02]  /*7540*/  IADD3 R126, P6, PT, R172, R89, RZ ;  /* 0x00000059ac7e7210 */ /* 0x000fe40007fde0ff */
[----:B-1----:R-:W-:-:S02]  /*7550*/  PRMT R93, RZ, 0x7610, R93 ;  /* 0x00007610ff5d7816 */ /* 0x002fc4000000005d */
[----:B------:R0:W2:Y:S01]  /*7560*/  @P2 LDG.E.U8 R97, desc[UR20][R124.64] ;  /* 0x000000147c612981 */ /* 0x0000a2000c1e1100 */
[----:B------:R-:W-:Y:S01]  /*7570*/  ISETP.GT.AND P2, PT, R2, 0x19, PT ;  /* 0x000000190200780c */ /* 0x000fe20003f44270 */
[----:B------:R-:W-:Y:S01]  /*7580*/  IMAD.X R127, R0, 0x1, R91, P6 ;  /* 0x00000001007f7824 */ /* 0x000fe200030e065b */
[----:B------:R-:W-:Y:S01]  /*7590*/  PRMT R122, RZ, 0x7610, R122 ;  /* 0x00007610ff7a7816 */ /* 0x000fe2000000007a */
[----:B------:R1:W2:Y:S01]  /*75a0*/  @P1 LDG.E.U8 R93, desc[UR20][R116.64] ;  /* 0x00000014745d1981 */ /* 0x0002a2000c1e1100 */
[----:B------:R-:W-:Y:S02]  /*75b0*/  SHF.R.S32.HI R0, RZ, 0x1f, R171 ;  /* 0x0000001fff007819 */ /* 0x000fe400000114ab */
[----:B0-----:R-:W-:Y:S02]  /*75c0*/  IADD3 R124, P5, PT, R171, R89, RZ ;  /* 0x00000059ab7c7210 */ /* 0x001fe40007fbe0ff */
[----:B------:R0:W2:Y:S01]  /*75d0*/  @P4 LDG.E.U8 R122, desc[UR20][R126.64] ;  /* 0x000000147e7a4981 */ /* 0x0000a2000c1e1100 */
[----:B------:R-:W-:-:S02]  /*75e0*/  ISETP.GT.AND P1, PT, R2, 0x1a, PT ;  /* 0x0000001a0200780c */ /* 0x000fc40003f24270 */
[----:B-1----:R-:W-:Y:S01]  /*75f0*/  PRMT R117, RZ, 0x7610, R117 ;  /* 0x00007610ff757816 */ /* 0x002fe20000000075 */
[--C-:B------:R-:W-:Y:S01]  /*7600*/  IMAD.X R125, R0, 0x1, R91.reuse, P5 ;  /* 0x00000001007d7824 */ /* 0x100fe200028e065b */
[----:B------:R-:W-:Y:S02]  /*7610*/  SHF.R.S32.HI R0, RZ, 0x1f, R168 ;  /* 0x0000001fff007819 */ /* 0x000fe400000114a8 */
[----:B0-----:R-:W-:Y:S02]  /*7620*/  IADD3 R126, P6, PT, R168, R89, RZ ;  /* 0x00000059a87e7210 */ /* 0x001fe40007fde0ff */
[----:B------:R0:W2:Y:S01]  /*7630*/  @P2 LDG.E.U8 R117, desc[UR20][R124.64] ;  /* 0x000000147c752981 */ /* 0x0000a2000c1e1100 */
[----:B------:R-:W-:Y:S02]  /*7640*/  ISETP.GT.AND P4, PT, R2, 0x1b, PT ;  /* 0x0000001b0200780c */ /* 0x000fe40003f84270 */
[----:B------:R-:W-:Y:S01]  /*7650*/  PRMT R112, RZ, 0x7610, R112 ;  /* 0x00007610ff707816 */ /* 0x000fe20000000070 */
[----:B------:R-:W-:Y:S01]  /*7660*/  IMAD.X R127, R0, 0x1, R91, P6 ;  /* 0x00000001007f7824 */ /* 0x000fe200030e065b */
[----:B------:R-:W-:-:S02]  /*7670*/  SHF.R.S32.HI R0, RZ, 0x1f, R167 ;  /* 0x0000001fff007819 */ /* 0x000fc400000114a7 */
[-C--:B0-----:R-:W-:Y:S02]  /*7680*/  IADD3 R124, P5, PT, R167, R89.reuse, RZ ;  /* 0x00000059a77c7210 */ /* 0x081fe40007fbe0ff */
[----:B------:R0:W2:Y:S01]  /*7690*/  @P1 LDG.E.U8 R112, desc[UR20][R126.64] ;  /* 0x000000147e701981 */ /* 0x0000a2000c1e1100 */
[----:B------:R-:W-:Y:S02]  /*76a0*/  ISETP.GT.AND P2, PT, R2, 0x1c, PT ;  /* 0x0000001c0200780c */ /* 0x000fe40003f44270 */
[----:B------:R-:W-:Y:S01]  /*76b0*/  PRMT R108, RZ, 0x7610, R108 ;  /* 0x00007610ff6c7816 */ /* 0x000fe2000000006c */
[----:B------:R-:W-:Y:S01]  /*76c0*/  IMAD.X R125, R0, 0x1, R91, P5 ;  /* 0x00000001007d7824 */ /* 0x000fe200028e065b */
[----:B------:R-:W-:Y:S02]  /*76d0*/  SHF.R.S32.HI R0, RZ, 0x1f, R164 ;  /* 0x0000001fff007819 */ /* 0x000fe400000114a4 */
[----:B0-----:R-:W-:Y:S02]  /*76e0*/  IADD3 R126, P6, PT, R164, R89, RZ ;  /* 0x00000059a47e7210 */ /* 0x001fe40007fde0ff */
[----:B------:R0:W2:Y:S01]  /*76f0*/  @P4 LDG.E.U8 R108, desc[UR20][R124.64] ;  /* 0x000000147c6c4981 */ /* 0x0000a2000c1e1100 */
[----:B------:R-:W-:-:S02]  /*7700*/  ISETP.GT.AND P1, PT, R2, 0x1d, PT ;  /* 0x0000001d0200780c */ /* 0x000fc40003f24270 */
[----:B------:R-:W-:Y:S01]  /*7710*/  PRMT R104, RZ, 0x7610, R104 ;  /* 0x00007610ff687816 */ /* 0x000fe20000000068 */
[----:B------:R-:W-:Y:S01]  /*7720*/  IMAD.X R127, R0, 0x1, R91, P6 ;  /* 0x00000001007f7824 */ /* 0x000fe200030e065b */
        /* <DEDUP_REMOVED lines=141> */
[----:B------:R-:W-:-:S02]  /*8000*/  PRMT R165, RZ, 0x7610, R165 ;  /* 0x00007610ffa57816 */ /* 0x000fc400000000a5 */
[----:B------:R-:W-:Y:S01]  /*8010*/  ISETP.GT.AND P1, PT, R2, 0x35, PT ;  /* 0x000000350200780c */ /* 0x000fe20003f24270 */
[----:B------:R-:W-:Y:S01]  /*8020*/  IMAD.X R127, R0, 0x1, R91, P6 ;  /* 0x00000001007f7824 */ /* 0x000fe200030e065b */
[----:B------:R-:W-:Y:S02]  /*8030*/  SHF.R.S32.HI R0, RZ, 0x1f, R11 ;  /* 0x0000001fff007819 */ /* 0x000fe4000001140b */
[----:B------:R-:W-:Y:S02]  /*8040*/  ISETP.GT.AND P4, PT, R2, 0x36, PT ;  /* 0x000000360200780c */ /* 0x000fe40003f84270 */
[----:B------:R1:W2:Y:S01]  /*8050*/  @P2 LDG.E.U8 R165, desc[UR20][R126.64] ;  /* 0x000000147ea52981 */ /* 0x0002a2000c1e1100 */
[----:B0-----:R-:W-:Y:S02]  /*8060*/  IADD3 R124, P5, PT, R11, R89, RZ ;  /* 0x000000590b7c7210 */ /* 0x001fe40007fbe0ff */
[----:B------:R-:W-:-:S03]  /*8070*/  PRMT R166, RZ, 0x7610, R166 ;  /* 0x00007610ffa67816 */ /* 0x000fc600000000a6 */
[----:B------:R-:W-:Y:S01]  /*8080*/  IMAD.X R125, R0, 0x1, R91, P5 ;  /* 0x00000001007d7824 */ /* 0x000fe200028e065b */
[----:B------:R-:W-:Y:S02]  /*8090*/  SHF.R.S32.HI R0, RZ, 0x1f, R12 ;  /* 0x0000001fff007819 */ /* 0x000fe4000001140c */
[----:B-1----:R-:W-:Y:S02]  /*80a0*/  IADD3 R126, P6, PT, R12, R89, RZ ;  /* 0x000000590c7e7210 */ /* 0x002fe40007fde0ff */
[----:B------:R0:W2:Y:S01]  /*80b0*/  @P1 LDG.E.U8 R166, desc[UR20][R124.64] ;  /* 0x000000147ca61981 */ /* 0x0000a2000c1e1100 */
[----:B------:R-:W-:Y:S02]  /*80c0*/  PRMT R169, RZ, 0x7610, R169 ;  /* 0x00007610ffa97816 */ /* 0x000fe400000000a9 */
[----:B------:R-:W-:Y:S01]  /*80d0*/  ISETP.GT.AND P2, PT, R2, 0x37, PT ;  /* 0x000000370200780c */ /* 0x000fe20003f44270 */
[----:B------:R-:W-:Y:S01]  /*80e0*/  IMAD.X R127, R0, 0x1, R91, P6 ;  /* 0x00000001007f7824 */ /* 0x000fe200030e065b */
[----:B------:R-:W-:-:S02]  /*80f0*/  SHF.R.S32.HI R0, RZ, 0x1f, R13 ;  /* 0x0000001fff007819 */ /* 0x000fc4000001140d */
[----:B------:R-:W-:Y:S02]  /*8100*/  ISETP.GT.AND P1, PT, R2, 0x38, PT ;  /* 0x000000380200780c */ /* 0x000fe40003f24270 */
[----:B------:R1:W2:Y:S01]  /*8110*/  @P4 LDG.E.U8 R169, desc[UR20][R126.64] ;  /* 0x000000147ea94981 */ /* 0x0002a2000c1e1100 */
[----:B0-----:R-:W-:Y:S02]  /*8120*/  IADD3 R124, P5, PT, R13, R89, RZ ;  /* 0x000000590d7c7210 */ /* 0x001fe40007fbe0ff */
[----:B------:R-:W-:-:S03]  /*8130*/  PRMT R170, RZ, 0x7610, R170 ;  /* 0x00007610ffaa7816 */ /* 0x000fc600000000aa */
[----:B------:R-:W-:Y:S01]  /*8140*/  IMAD.X R125, R0, 0x1, R91, P5 ;  /* 0x00000001007d7824 */ /* 0x000fe200028e065b */
[----:B-1----:R-:W-:-:S04]  /*8150*/  IADD3 R126, P6, PT, R4, R89, RZ ;  /* 0x00000059047e7210 */ /* 0x002fc80007fde0ff */
[----:B------:R0:W2:Y:S01]  /*8160*/  @P2 LDG.E.U8 R170, desc[UR20][R124.64] ;  /* 0x000000147caa2981 */ /* 0x0000a2000c1e1100 */
[----:B------:R-:W-:Y:S02]  /*8170*/  PRMT R173, RZ, 0x7610, R173 ;  /* 0x00007610ffad7816 */ /* 0x000fe400000000ad */
[----:B------:R-:W-:Y:S01]  /*8180*/  ISETP.GT.AND P4, PT, R2, 0x39, PT ;  /* 0x000000390200780c */ /* 0x000fe20003f84270 */
[----:B------:R-:W-:Y:S01]  /*8190*/  IMAD.X R127, R252, 0x1, R91, P6 ;  /* 0x00000001fc7f7824 */ /* 0x000fe200030e065b */
[----:B------:R-:W-:Y:S02]  /*81a0*/  ISETP.GT.AND P2, PT, R2, 0x3a, PT ;  /* 0x0000003a0200780c */ /* 0x000fe40003f44270 */
[----:B------:R-:W-:Y:S02]  /*81b0*/  PRMT R174, RZ, 0x7610, R174 ;  /* 0x00007610ffae7816 */ /* 0x000fe400000000ae */
[----:B------:R1:W2:Y:S01]  /*81c0*/  @P1 LDG.E.U8 R173, desc[UR20][R126.64] ;  /* 0x000000147ead1981 */ /* 0x0002a2000c1e1100 */
[----:B0-----:R-:W-:-:S02]  /*81d0*/  IADD3 R124, P5, PT, R14, R89, RZ ;  /* 0x000000590e7c7210 */ /* 0x001fc40007fbe0ff */
[----:B------:R-:W-:-:S03]  /*81e0*/  PRMT R177, RZ, 0x7610, R177 ;  /* 0x00007610ffb17816 */ /* 0x000fc600000000b1 */
[----:B------:R-:W-:Y:S01]  /*81f0*/  IMAD.X R125, R251, 0x1, R91, P5 ;  /* 0x00000001fb7d7824 */ /* 0x000fe200028e065b */
[----:B-1----:R-:W-:-:S04]  /*8200*/  IADD3 R126, P6, PT, R15, R89, RZ ;  /* 0x000000590f7e7210 */ /* 0x002fc80007fde0ff */
[----:B------:R0:W2:Y:S01]  /*8210*/  @P4 LDG.E.U8 R174, desc[UR20][R124.64] ;  /* 0x000000147cae4981 */ /* 0x0000a2000c1e1100 */
[----:B------:R-:W-:Y:S01]  /*8220*/  ISETP.GT.AND P1, PT, R2, 0x3b, PT ;  /* 0x0000003b0200780c */ /* 0x000fe20003f24270 */
[----:B------:R-:W-:Y:S01]  /*8230*/  IMAD.X R127, R250, 0x1, R91, P6 ;  /* 0x00000001fa7f7824 */ /* 0x000fe200030e065b */
[----:B------:R-:W-:Y:S02]  /*8240*/  ISETP.GT.AND P4, PT, R2, 0x3c, PT ;  /* 0x0000003c0200780c */ /* 0x000fe40003f84270 */
[----:B------:R-:W-:Y:S02]  /*8250*/  PRMT R178, RZ, 0x7610, R178 ;  /* 0x00007610ffb27816 */ /* 0x000fe400000000b2 */
[----:B------:R1:W2:Y:S01]  /*8260*/  @P2 LDG.E.U8 R177, desc[UR20][R126.64] ;  /* 0x000000147eb12981 */ /* 0x0002a2000c1e1100 */
[----:B0-----:R-:W-:Y:S02]  /*8270*/  IADD3 R124, P5, PT, R16, R89, RZ ;  /* 0x00000059107c7210 */ /* 0x001fe40007fbe0ff */
[----:B------:R-:W-:-:S03]  /*8280*/  PRMT R181, RZ, 0x7610, R181 ;  /* 0x00007610ffb57816 */ /* 0x000fc600000000b5 */
[----:B------:R-:W-:Y:S01]  /*8290*/  IMAD.X R125, R249, 0x1, R91, P5 ;  /* 0x00000001f97d7824 */ /* 0x000fe200028e065b */
[----:B-1----:R-:W-:Y:S01]  /*82a0*/  IADD3 R126, P6, PT, R17, R89, RZ ;  /* 0x00000059117e7210 */ /* 0x002fe20007fde0ff */
[----:B------:R-:W0:Y:S01]  /*82b0*/  S2R R0, SR_TID.X ;  /* 0x0000000000007919 */ /* 0x000e220000002100 */
[----:B------:R-:W-:-:S03]  /*82c0*/  ISETP.GT.AND P2, PT, R2, 0x3d, PT ;  /* 0x0000003d0200780c */ /* 0x000fc60003f44270 */
[----:B------:R-:W-:Y:S01]  /*82d0*/  IMAD.X R127, R245, 0x1, R91, P6 ;  /* 0x00000001f57f7824 */ /* 0x000fe200030e065b */
[----:B------:R1:W2:Y:S01]  /*82e0*/  @P1 LDG.E.U8 R178, desc[UR20][R124.64] ;  /* 0x000000147cb21981 */ /* 0x0002a2000c1e1100 */
[----:B------:R-:W-:-:S03]  /*82f0*/  PRMT R182, RZ, 0x7610, R182 ;  /* 0x00007610ffb67816 */ /* 0x000fc600000000b6 */
[----:B------:R3:W2:Y:S01]  /*8300*/  @P4 LDG.E.U8 R181, desc[UR20][R126.64] ;  /* 0x000000147eb54981 */ /* 0x0006a2000c1e1100 */
[-C--:B-1----:R-:W-:Y:S02]  /*8310*/  IADD3 R124, P5, PT, R18, R89.reuse, RZ ;  /* 0x00000059127c7210 */ /* 0x082fe40007fbe0ff */
[----:B---3--:R-:W-:-:S03]  /*8320*/  IADD3 R126, P4, PT, R19, R89, RZ ;  /* 0x00000059137e7210 */ /* 0x008fc60007f9e0ff */
[--C-:B------:R-:W-:Y:S01]  /*8330*/  IMAD.X R125, R244, 0x1, R91.reuse, P5 ;  /* 0x00000001f47d7824 */ /* 0x100fe200028e065b */
[C---:B------:R-:W-:Y:S02]  /*8340*/  ISETP.GT.AND P1, PT, R2.reuse, 0x3e, PT ;  /* 0x0000003e0200780c */ /* 0x040fe40003f24270 */
[C---:B------:R-:W-:Y:S01]  /*8350*/  ISETP.GT.AND P5, PT, R2.reuse, 0x3f, PT ;  /* 0x0000003f0200780c */ /* 0x040fe20003fa4270 */
[----:B------:R-:W-:Y:S01]  /*8360*/  IMAD.X R127, R243, 0x1, R91, P4 ;  /* 0x00000001f37f7824 */ /* 0x000fe200020e065b */
[----:B------:R-:W-:Y:S01]  /*8370*/  ISETP.GT.AND P4, PT, R2, RZ, PT ;  /* 0x000000ff0200720c */ /* 0x000fe20003f84270 */
[----:B------:R1:W3:Y:S01]  /*8380*/  @P2 LDG.E.U8 R182, desc[UR20][R124.64] ;  /* 0x000000147cb62981 */ /* 0x0002e2000c1e1100 */
[----:B------:R-:W-:Y:S02]  /*8390*/  PRMT R185, RZ, 0x7610, R185 ;  /* 0x00007610ffb97816 */ /* 0x000fe400000000b9 */
[----:B------:R-:W-:-:S05]  /*83a0*/  PRMT R186, RZ, 0x7610, R186 ;  /* 0x00007610ffba7816 */ /* 0x000fca00000000ba */
[----:B------:R0:W2:Y:S01]  /*83b0*/  @P1 LDG.E.U8 R185, desc[UR20][R126.64] ;  /* 0x000000147eb91981 */ /* 0x0000a2000c1e1100 */
[----:B-1----:R-:W-:-:S05]  /*83c0*/  IADD3 R124, P2, PT, R21, R89, RZ ;  /* 0x00000059157c7210 */ /* 0x002fca0007f5e0ff */
[----:B------:R-:W-:Y:S01]  /*83d0*/  IMAD.X R125, R239, 0x1, R91, P2 ;  /* 0x00000001ef7d7824 */ /* 0x000fe200010e065b */
[----:B0-----:R-:W-:-:S04]  /*83e0*/  PRMT R126, RZ, 0x7610, R126 ;  /* 0x00007610ff7e7816 */ /* 0x001fc8000000007e */
[----:B------:R0:W2:Y:S01]  /*83f0*/  @P5 LDG.E.U8 R186, desc[UR20][R124.64] ;  /* 0x000000147cba5981 */ /* 0x0000a2000c1e1100 */
[----:B------:R-:W-:Y:S01]  /*8400*/  LOP3.LUT R0, R0, 0x3f, RZ, 0xc0, !PT ;  /* 0x0000003f00007812 */ /* 0x000fe200078ec0ff */
[----:B0-----:R-:W-:Y:S02]  /*8410*/  @P4 IMAD.MOV.U32 R124, RZ, RZ, R89 ;  /* 0x000000ffff7c4224 */ /* 0x001fe400078e0059 */
[----:B------:R-:W-:-:S05]  /*8420*/  @P4 IMAD.MOV.U32 R125, RZ, RZ, R91 ;  /* 0x000000ffff7d4224 */ /* 0x000fca00078e005b */
[----:B------:R0:W2:Y:S01]  /*8430*/  @P4 LDG.E.U8 R126, desc[UR20][R124.64] ;  /* 0x000000147c7e4981 */ /* 0x0000a2000c1e1100 */
[----:B------:R-:W-:Y:S01]  /*8440*/  BAR.SYNC.DEFER_BLOCKING 0x0 ;  /* 0x0000000000007b1d */ /* 0x000fe20000010000 */
[----:B------:R-:W-:Y:S02]  /*8450*/  ISETP.GE.AND P2, PT, R0, R2, PT ;  /* 0x000000020000720c */ /* 0x000fe40003f46270 */
[C---:B------:R-:W-:Y:S02]  /*8460*/  IADD3 R25, P1, PT, R90.reuse, R25, RZ ;  /* 0x000000195a197210 */ /* 0x040fe40007f3e0ff */
[----:B------:R-:W-:-:S03]  /*8470*/  IADD3 R27, P5, PT, R90, R27, RZ ;  /* 0x0000001b5a1b7210 */ /* 0x000fc60007fbe0ff */
[C---:B------:R-:W-:Y:S01]  /*8480*/  IMAD.X R32, R219.reuse, 0x1, R32, P1 ;  /* 0x00000001db207824 */ /* 0x040fe200008e0620 */
[----:B------:R-:W-:Y:S01]  /*8490*/  PRMT R190, RZ, 0x7610, R190 ;  /* 0x00007610ffbe7816 */ /* 0x000fe200000000be */
[C---:B------:R-:W-:Y:S01]  /*84a0*/  IMAD.X R36, R219.reuse, 0x1, R36, P5 ;  /* 0x00000001db247824 */ /* 0x040fe200028e0624 */
[C---:B------:R-:W-:Y:S01]  /*84b0*/  IADD3 R29, P4, PT, R90.reuse, R29, RZ ;  /* 0x0000001d5a1d7210 */ /* 0x040fe20007f9e0ff */
[----:B------:R-:W5:Y:S02]  /*84c0*/  LDL.LU R0, [R1] ;  /* 0x0000000001007983 */ /* 0x000f640000300800 */
[----:B0-----:R-:W-:Y:S02]  /*84d0*/  @!P2 IMAD.MOV.U32 R124, RZ, RZ, R25 ;  /* 0x000000ffff7ca224 */ /* 0x001fe400078e0019 */
[----:B------:R-:W-:Y:S01]  /*84e0*/  @!P2 IMAD.MOV.U32 R125, RZ, RZ, R32 ;  /* 0x000000ffff7da224 */ /* 0x000fe200078e0020 */
[----:B------:R-:W-:Y:S01]  /*84f0*/  PRMT R192, RZ, 0x7610, R192 ;  /* 0x00007610ffc07816 */ /* 0x000fe200000000c0 */
[----:B------:R-:W-:Y:S01]  /*8500*/  IMAD.X R40, R219, 0x1, R40, P4 ;  /* 0x00000001db287824 */ /* 0x000fe200020e0628 */
[----:B------:R-:W-:-:S02]  /*8510*/  IADD3 R33, P1, PT, R90, R33, RZ ;  /* 0x000000215a217210 */ /* 0x000fc40007f3e0ff */
[----:B------:R0:W2:Y:S01]  /*8520*/  @!P2 LDG.E.U8 R190, desc[UR20][R124.64] ;  /* 0x000000147cbea981 */ /* 0x0000a2000c1e1100 */
[----:B------:R-:W-:Y:S02]  /*8530*/  PRMT R193, RZ, 0x7610, R193 ;  /* 0x00007610ffc17816 */ /* 0x000fe400000000c1 */
[----:B------:R-:W-:Y:S02]  /*8540*/  IMAD.X R44, R219, 0x1, R44, P1 ;  /* 0x00000001db2c7824 */ /* 0x000fe400008e062c */
[----:B0-----:R-:W-:Y:S02]  /*8550*/  @!P2 IMAD.MOV.U32 R124, RZ, RZ, R27 ;  /* 0x000000ffff7ca224 */ /* 0x001fe400078e001b */
[----:B------:R-:W-:Y:S01]  /*8560*/  @!P2 IMAD.MOV.U32 R125, RZ, RZ, R36 ;  /* 0x000000ffff7da224 */ /* 0x000fe200078e0024 */
[----:B------:R-:W-:-:S04]  /*8570*/  IADD3 R37, P5, PT, R90, R37, RZ ;  /* 0x000000255a257210 */ /* 0x000fc80007fbe0ff */
[----:B------:R0:W2:Y:S01]  /*8580*/  @!P2 LDG.E.U8 R192, desc[UR20][R124.64] ;  /* 0x000000147cc0a981 */ /* 0x0000a2000c1e1100 */
[----:B------:R-:W-:Y:S01]  /*8590*/  PRMT R194, RZ, 0x7610, R194 ;  /* 0x00007610ffc27816 */ /* 0x000fe200000000c2 */
        /* <DEDUP_REMOVED lines=70> */
[----:B------:R0:W3:Y:S01]  /*8a00*/  @!P2 LDG.E.U8 R216, desc[UR20][R124.64] ;  /* 0x000000147cd8a981 */ /* 0x0000e2000c1e1100 */
        /* <DEDUP_REMOVED lines=84> */
[----:B------:R-:W-:Y:S02]  /*8f50*/  PRMT R247, RZ, 0x7610, R247 ;  /* 0x00007610fff77816 */ /* 0x000fe400000000f7 */
[----:B------:R-:W-:Y:S01]  /*8f60*/  IADD3 R22, P6, PT, R90, R22, RZ ;  /* 0x000000165a167210 */ /* 0x000fe20007fde0ff */
[----:B0-----:R-:W-:Y:S02]  /*8f70*/  @!P2 IMAD.MOV.U32 R124, RZ, RZ, R75 ;  /* 0x000000ffff7ca224 */ /* 0x001fe400078e004b */
[----:B------:R-:W-:Y:S02]  /*8f80*/  @!P2 IMAD.MOV.U32 R125, RZ, RZ, R81 ;  /* 0x000000ffff7da224 */ /* 0x000fe400078e0051 */
[----:B------:R-:W-:-:S03]  /*8f90*/  IMAD.X R85, R219, 0x1, R85, P1 ;  /* 0x00000001db557824 */ /* 0x000fc600008e0655 */
[----:B------:R0:W3:Y:S01]  /*8fa0*/  @!P2 LDG.E.U8 R246, desc[UR20][R124.64] ;  /* 0x000000147cf6a981 */ /* 0x0000e2000c1e1100 */
[----:B------:R-:W-:Y:S01]  /*8fb0*/  PRMT R127, RZ, 0x7610, R127 ;  /* 0x00007610ff7f7816 */ /* 0x000fe2000000007f */
[----:B------:R-:W-:Y:S01]  /*8fc0*/  IMAD.X R23, R219, 0x1, R23, P6 ;  /* 0x00000001db177824 */ /* 0x000fe200030e0617 */
[----:B------:R-:W-:-:S04]  /*8fd0*/  PRMT R248, RZ, 0x7610, R248 ;  /* 0x00007610fff87816 */ /* 0x000fc800000000f8 */
[----:B------:R-:W3:Y:S01]  /*8fe0*/  @!P2 LDG.E.U8 R127, desc[UR20][R22.64] ;  /* 0x00000014167fa981 */ /* 0x000ee2000c1e1100 */
[----:B0-----:R-:W-:Y:S02]  /*8ff0*/  @!P2 IMAD.MOV.U32 R124, RZ, RZ, R77 ;  /* 0x000000ffff7ca224 */ /* 0x001fe400078e004d */
[----:B------:R-:W-:-:S05]  /*9000*/  @!P2 IMAD.MOV.U32 R125, RZ, RZ, R83 ;  /* 0x000000ffff7da224 */ /* 0x000fca00078e0053 */
[----:B------:R0:W3:Y:S02]  /*9010*/  @!P2 LDG.E.U8 R247, desc[UR20][R124.64] ;  /* 0x000000147cf7a981 */ /* 0x0000e4000c1e1100 */
[----:B0-----:R-:W-:Y:S02]  /*9020*/  @!P2 IMAD.MOV.U32 R124, RZ, RZ, R79 ;  /* 0x000000ffff7ca224 */ /* 0x001fe400078e004f */
[----:B------:R-:W-:-:S05]  /*9030*/  @!P2 IMAD.MOV.U32 R125, RZ, RZ, R85 ;  /* 0x000000ffff7da224 */ /* 0x000fca00078e0055 */
[----:B------:R-:W3:Y:S04]  /*9040*/  @!P2 LDG.E.U8 R248, desc[UR20][R124.64] ;  /* 0x000000147cf8a981 */ /* 0x000ee8000c1e1100 */
        /* <DEDUP_REMOVED lines=47> */
[----:B---3--:R0:W-:Y:S04]  /*9340*/  STS.U8 [R226+UR9+0x5e80], R182 ;  /* 0x005e80b6e2007988 */ /* 0x0081e80008000009 */
        /* <DEDUP_REMOVED lines=49> */
[----:B-1----:R-:W1:Y:S01]  /*9660*/  FENCE.VIEW.ASYNC.S ;  /* 0x00000000000073c6 */ /* 0x002e620000000000 */
[----:B------:R-:W-:Y:S01]  /*9670*/  ULEA UR11, UR23, UR9, 0x3 ;  /* 0x00000009170b7291 */ /* 0x000fe2000f8e18ff */
[----:B------:R-:W-:-:S03]  /*9680*/  UMOV UR4, UR5 ;  /* 0x0000000500047c82 */ /* 0x000fc60008000000 */
[----:B------:R-:W-:Y:S01]  /*9690*/  UIADD3 UR11, UPT, UPT, UR11, 0xc000, URZ ;  /* 0x0000c0000b0b7890 */ /* 0x000fe2000fffe0ff */
[----:B-1----:R-:W-:Y:S06]  /*96a0*/  BAR.SYNC.DEFER_BLOCKING 0x0 ;  /* 0x0000000000007b1d */ /* 0x002fec0000010000 */
[----:B0-----:R-:W-:Y:S05]  /*96b0*/  @P0 BRA `(.L_x_9) ;  /* 0x0000000000540947 */ /* 0x001fea0003800000 */
[----:B------:R-:W-:Y:S02]  /*96c0*/  UIADD3 UR34, UPT, UPT, UR8, 0x80, URZ ;  /* 0x0000008008227890 */ /* 0x000fe4000fffe0ff */
[----:B------:R-:W-:Y:S01]  /*96d0*/  UIADD3 UR35, UPT, UPT, UR8, 0x80, URZ ;  /* 0x0000008008237890 */ /* 0x000fe2000fffe0ff */
[----:B------:R-:W-:Y:S01]  /*96e0*/  UMOV UR18, 0x0 ;  /* 0x0000000000127882 */ /* 0x000fe20000000000 */
[----:B------:R-:W-:Y:S01]  /*96f0*/  UMOV UR19, 0x8208010 ;  /* 0x0820801000137882 */ /* 0x000fe20000000000 */
[----:B------:R-:W-:Y:S01]  /*9700*/  UMOV UR16, UR22 ;  /* 0x0000001600107c82 */ /* 0x000fe20008000000 */
[----:B------:R-:W-:Y:S01]  /*9710*/  UMOV UR17, 0x40004040 ;  /* 0x4000404000117882 */ /* 0x000fe20000000000 */
[----:B------:R-:W-:Y:S01]  /*9720*/  UMOV UR32, 0x0 ;  /* 0x0000000000207882 */ /* 0x000fe20000000000 */
[----:B------:R-:W-:Y:S01]  /*9730*/  UMOV UR33, 0x8208010 ;  /* 0x0820801000217882 */ /* 0x000fe20000000000 */
[----:B------:R-:W-:Y:S01]  /*9740*/  UMOV UR36, 0x0 ;  /* 0x0000000000247882 */ /* 0x000fe20000000000 */
[----:B------:R-:W-:Y:S01]  /*9750*/  UMOV UR37, 0x8208010 ;  /* 0x0820801000257882 */ /* 0x000fe20000000000 */
[----:B------:R-:W-:Y:S01]  /*9760*/  UMOV UR6, UR11 ;  /* 0x0000000b00067c82 */ /* 0x000fe20008000000 */
[----:B------:R-:W-:Y:S01]  /*9770*/  UMOV UR7, URZ ;  /* 0x000000ff00077c82 */ /* 0x000fe20008000000 */
[----:B------:R0:W-:Y:S01]  /*9780*/  UTCQMMA gdesc[UR16], gdesc[UR12], tmem[UR8], tmem[UR18], idesc[UR19], UPT ;  /* 0x00ff120c100075ea */ /* 0x0001e2000b800308 */
[----:B------:R-:W-:Y:S01]  /*9790*/  UMOV UR38, 0x0 ;  /* 0x0000000000267882 */ /* 0x000fe20000000000 */
[----:B------:R-:W-:Y:S01]  /*97a0*/  UMOV UR39, 0x8208010 ;  /* 0x0820801000277882 */ /* 0x000fe20000000000 */
[----:B------:R0:W-:Y:S01]  /*97b0*/  UTCQMMA gdesc[UR30], gdesc[UR14], tmem[UR8], tmem[UR32], idesc[UR33], UPT ;  /* 0x00ff200e1e0075ea */ /* 0x0001e2000b800308 */
[----:B------:R-:W-:Y:S01]  /*97c0*/  UMOV UR5, UR6 ;  /* 0x0000000600057c82 */ /* 0x000fe20008000000 */
[----:B------:R0:W-:Y:S01]  /*97d0*/  UTCQMMA gdesc[UR24], gdesc[UR12], tmem[UR34], tmem[UR36], idesc[UR37], UPT ;  /* 0x00ff240c180075ea */ /* 0x0001e2000b800322 */
[----:B------:R0:W-:Y:S01]  /*97e0*/  UTCQMMA gdesc[UR26], gdesc[UR14], tmem[UR35], tmem[UR38], idesc[UR39], UPT ;  /* 0x00ff260e1a0075ea */ /* 0x0001e2000b800323 */
[----:B------:R0:W-:Y:S01]  /*97f0*/  UTCBAR [UR5], URZ ;  /* 0x000000ff050073e9 */ /* 0x0001e200080000ff */
[----:B------:R-:W-:Y:S01]  /*9800*/  NOP ;  /* 0x0000000000007918 */ /* 0x000fe20000000000 */
.L_x_9:
[----:B------:R-:W-:Y:S01]  /*9810*/  UIADD3 UR23, UPT, UPT, UR23, 0x1, URZ ;  /* 0x0000000117177890 */ /* 0x000fe2000fffe0ff */
[----:B------:R-:W-:Y:S01]  /*9820*/  IADD3 R89, P1, PT, R88, R89, RZ ;  /* 0x0000005958597210 */ /* 0x000fe20007f3e0ff */
[----:B------:R-:W-:Y:S01]  /*9830*/  UIADD3 UR28, UPT, UPT, UR28, -0x1, URZ ;  /* 0xffffffff1c1c7890 */ /* 0x000fe2000fffe0ff */
[----:B------:R-:W-:Y:S01]  /*9840*/  VIADD R2, R2, 0xffffffc0 ;  /* 0xffffffc002027836 */ /* 0x000fe20000000000 */
[----:B------:R-:W-:Y:S01]  /*9850*/  UISETP.GT.AND UP1, UPT, UR23, 0x1, UPT ;  /* 0x000000011700788c */ /* 0x000fe2000bf24270 */
[----:B------:R-:W-:Y:S02]  /*9860*/  IMAD.U32 R92, RZ, RZ, UR4 ;  /* 0x00000004ff5c7e24 */ /* 0x000fe4000f8e00ff */
[----:B------:R-:W-:Y:S01]  /*9870*/  IMAD.X R91, R238, 0x1, R91, P1 ;  /* 0x00000001ee5b7824 */ /* 0x000fe200008e065b */
[----:B0-----:R-:W-:Y:S02]  /*9880*/  USEL UR5, URZ, 0x1, !UP1 ;  /* 0x00000001ff057887 */ /* 0x001fe4000c800000 */
[----:B------:R-:W-:-:S02]  /*9890*/  USEL UR23, UR23, URZ, !UP1 ;  /* 0x000000ff17177287 */ /* 0x000fc4000c800000 */
[----:B------:R-:W-:Y:S02]  /*98a0*/  UISETP.NE.U32.AND UP1, UPT, UR28, URZ, UPT ;  /* 0x000000ff1c00728c */ /* 0x000fe4000bf25070 */
[----:B------:R-:W-:-:S07]  /*98b0*/  ULOP3.LUT UR5, UR4, UR5, URZ, 0x3c, !UPT ;  /* 0x0000000504057292 */ /* 0x000fce000f8e3cff */
[----:B------:R-:W-:Y:S05]  /*98c0*/  BRA.U UP1, `(.L_x_10) ;  /* 0xffffffd101ec7547 */ /* 0x000fea000b83ffff */
.L_x_7:
[----:B------:R-:W0:Y:S01]  /*98d0*/  LDC R93, c[0x0][0x3a0] ;  /* 0x0000e800ff5d7b82 */ /* 0x000e220000000800 */
[----:B------:R-:W2:Y:S01]  /*98e0*/  LDCU UR5, c[0x0][0x3b8] ;  /* 0x00007700ff0577ac */ /* 0x000ea20008000800 */
[----:B------:R-:W3:Y:S01]  /*98f0*/  LDCU UR6, c[0x0][0x3b4] ;  /* 0x00007680ff0677ac */ /* 0x000ee20008000800 */
[----:B------:R-:W4:Y:S01]  /*9900*/  LDCU.128 UR12, c[0x0][0x390] ;  /* 0x00007200ff0c77ac */ /* 0x000f220008000c00 */
[----:B-12--5:R-:W-:-:S04]  /*9910*/  IMAD R133, R0, UR5, RZ ;  /* 0x0000000500857c24 */ /* 0x026fc8000f8e02ff */
[----:B------:R-:W-:Y:S02]  /*9920*/  VIADD R135, R133, UR5 ;  /* 0x0000000585877c36 */ /* 0x000fe40008000000 */
[----:B0-----:R-:W-:Y:S02]  /*9930*/  VIADD R93, R93, 0x3f ;  /* 0x0000003f5d5d7836 */ /* 0x001fe40000000000 */
[----:B------:R-:W-:-:S03]  /*9940*/  VIADD R137, R135, UR5 ;  /* 0x0000000587897c36 */ /* 0x000fc60008000000 */
[----:B------:R-:W-:-:S13]  /*9950*/  ISETP.GE.AND P0, PT, R93, 0x40, PT ;  /* 0x000000405d00780c */ /* 0x000fda0003f06270 */
[----:B---34-:R-:W-:Y:S05]  /*9960*/  @!P0 BRA `(.L_x_11) ;  /* 0x0000000000108947 */ /* 0x018fea0003800000 */
[----:B------:R-:W-:-:S06]  /*9970*/  USHF.L.U32 UR4, UR4, 0x1f, URZ ;  /* 0x0000001f04047899 */ /* 0x000fcc00080006ff */
[----:B------:R-:W-:-:S04]  /*9980*/  IMAD.U32 R2, RZ, RZ, UR4 ;  /* 0x00000004ff027e24 */ /* 0x000fc8000f8e00ff */
[----:B------:R-:W0:Y:S02]  /*9990*/  SYNCS.PHASECHK.TRANS64.TRYWAIT P0, [UR11], R2 ;  /* 0x00000002ff0075a7 */ /* 0x000e24000800110b */
[----:B0-----:R-:W-:Y:S05]  /*99a0*/  @!P0 BRA `(.L_x_12) ;  /* 0x0000004400e88947 */ /* 0x001fea0003800000 */
.L_x_11:
[----:B------:R-:W-:Y:S01]  /*99b0*/  VIADD R139, R137, UR5 ;  /* 0x00000005898b7c36 */ /* 0x000fe20008000000 */
[----:B------:R-:W-:Y:S01]  /*99c0*/  BAR.SYNC.DEFER_BLOCKING 0x0 ;  /* 0x0000000000007b1d */ /* 0x000fe20000010000 */
[----:B------:R-:W-:Y:S01]  /*99d0*/  VIADD R2, R0, 0x2 ;  /* 0x0000000200027836 */ /* 0x000fe20000000000 */
[----:B------:R-:W-:Y:S01]  /*99e0*/  ISETP.GE.AND P0, PT, R237, UR14, PT ;  /* 0x0000000eed007c0c */ /* 0x000fe2000bf06270 */
[----:B------:R-:W-:Y:S02]  /*99f0*/  VIADD R140, R139, UR5 ;  /* 0x000000058b8c7c36 */ /* 0x000fe40008000000 */
[----:B------:R-:W-:Y:S01]  /*9a00*/  IMAD R3, R237, UR6, RZ ;  /* 0x00000006ed037c24 */ /* 0x000fe2000f8e02ff */
[----:B------:R-:W-:Y:S01]  /*9a10*/  ISETP.LT.AND P4, PT, R2, UR15, !P0 ;  /* 0x0000000f02007c0c */ /* 0x000fe2000c781270 */
[----:B------:R-:W-:Y:S01]  /*9a20*/  VIADD R141, R140, UR5 ;  /* 0x000000058c8d7c36 */ /* 0x000fe20008000000 */
[----:B------:R-:W0:Y:S01]  /*9a30*/  LDCU UR4, c[0x0][0x39c] ;  /* 0x00007380ff0477ac */ /* 0x000e220008000800 */
[C---:B------:R-:W-:Y:S01]  /*9a40*/  VIADD R132, R0.reuse, 0x1 ;  /* 0x0000000100847836 */ /* 0x040fe20000000000 */
[----:B------:R-:W-:Y:S01]  /*9a50*/  IADD3 R2, P5, PT, R3, UR12, RZ ;  /* 0x0000000c03027c10 */ /* 0x000fe2000ffbe0ff */
[----:B------:R-:W-:Y:S01]  /*9a60*/  VIADD R143, R141, UR5 ;  /* 0x000000058d8f7c36 */ /* 0x000fe20008000000 */
[----:B------:R-:W1:Y:S01]  /*9a70*/  LDCU UR6, c[0x0][0x39c] ;  /* 0x00007380ff0677ac */ /* 0x000e620008000800 */
[----:B------:R-:W-:Y:S01]  /*9a80*/  VIADD R195, R0, 0x4 ;  /* 0x0000000400c37836 */ /* 0x000fe20000000000 */
[----:B------:R-:W-:Y:S01]  /*9a90*/  ISETP.LT.AND P2, PT, R132, UR15, !P0 ;  /* 0x0000000f84007c0c */ /* 0x000fe2000c741270 */
[----:B------:R-:W-:Y:S01]  /*9aa0*/  VIADD R146, R143, UR5 ;  /* 0x000000058f927c36 */ /* 0x000fe20008000000 */
[----:B------:R-:W-:Y:S01]  /*9ab0*/  LEA.HI.X.SX32 R3, R3, UR13, 0x1, P5 ;  /* 0x0000000d03037c11 */ /* 0x000fe2000a8f0eff */
[----:B------:R-:W-:Y:S01]  /*9ac0*/  VIADD R132, R0, 0x3 ;  /* 0x0000000300847836 */ /* 0x000fe20000000000 */
[----:B------:R-:W2:Y:S01]  /*9ad0*/  LDCU UR7, c[0x0][0x39c] ;  /* 0x00007380ff0777ac */ /* 0x000ea20008000800 */
[----:B------:R-:W-:-:S02]  /*9ae0*/  VIADD R147, R146, UR5 ;  /* 0x0000000592937c36 */ /* 0x000fc40008000000 */
[----:B------:R-:W-:Y:S01]  /*9af0*/  VIADD R194, R0, 0x5 ;  /* 0x0000000500c27836 */ /* 0x000fe20000000000 */
[----:B------:R-:W-:Y:S01]  /*9b00*/  ISETP.LT.AND P1, PT, R132, UR15, !P0 ;  /* 0x0000000f84007c0c */ /* 0x000fe2000c721270 */
[----:B------:R-:W-:Y:S01]  /*9b10*/  VIADD R149, R147, UR5 ;  /* 0x0000000593957c36 */ /* 0x000fe20008000000 */
[----:B------:R-:W3:Y:S02]  /*9b20*/  @!P3 SYNCS.CCTL.IV [UR9+0xc000] ;  /* 0x00c00000ff00b9b1 */ /* 0x000ee40008000009 */
[----:B---3--:R-:W-:Y:S01]  /*9b30*/  BAR.SYNC.DEFER_BLOCKING 0x0 ;  /* 0x0000000000007b1d */ /* 0x008fe20000010000 */
[----:B------:R-:W-:Y:S01]  /*9b40*/  IADD3 R132, P6, PT, R135, R2, RZ ;  /* 0x0000000287847210 */ /* 0x000fe20007fde0ff */
[----:B------:R-:W-:-:S04]  /*9b50*/  VIADD R150, R149, UR5 ;  /* 0x0000000595967c36 */ /* 0x000fc80008000000 */
[----:B------:R-:W-:Y:S01]  /*9b60*/  VIADD R151, R150, UR5 ;  /* 0x0000000596977c36 */ /* 0x000fe20008000000 */
[----:B------:R-:W3:Y:S03]  /*9b70*/  LDTM.x128 R4, tmem[UR10] ;  /* 0x0000000a000479ee */ /* 0x000ee600083c0000 */
[----:B------:R-:W-:-:S04]  /*9b80*/  VIADD R155, R151, UR5 ;  /* 0x00000005979b7c36 */ /* 0x000fc80008000000 */
[----:B------:R-:W-:-:S04]  /*9b90*/  VIADD R158, R155, UR5 ;  /* 0x000000059b9e7c36 */ /* 0x000fc80008000000 */
[----:B------:R-:W-:-:S04]  /*9ba0*/  VIADD R159, R158, UR5 ;  /* 0x000000059e9f7c36 */ /* 0x000fc80008000000 */
[----:B------:R-:W-:Y:S01]  /*9bb0*/  VIADD R161, R159, UR5 ;  /* 0x000000059fa17c36 */ /* 0x000fe20008000000 */
[----:B------:R-:W4:Y:S01]  /*9bc0*/  @!P3 SYNCS.CCTL.IV [UR9+0xc008] ;  /* 0x00c00800ff00b9b1 */ /* 0x000f220008000009 */
[----:B------:R-:W-:Y:S02]  /*9bd0*/  NOP ;  /* 0x0000000000007918 */ /* 0x000fe40000000000 */
[----:B------:R-:W-:-:S04]  /*9be0*/  VIADD R162, R161, UR5 ;  /* 0x00000005a1a27c36 */ /* 0x000fc80008000000 */
[----:B------:R-:W-:Y:S01]  /*9bf0*/  VIADD R163, R162, UR5 ;  /* 0x00000005a2a37c36 */ /* 0x000fe20008000000 */
[----:B---3--:R-:W-:Y:S02]  /*9c00*/  F2FP.SATFINITE.E4M3.F32.PACK_AB_MERGE_C R193, R5, R4, RZ ;  /* 0x0000000405c1723e */ /* 0x008fe400048070ff */
[----:B------:R-:W-:Y:S01]  /*9c10*/  IADD3 R4, P5, PT, R133, R2, RZ ;  /* 0x0000000285047210 */ /* 0x000fe20007fbe0ff */
[----:B------:R-:W-:Y:S01]  /*9c20*/  VIADD R167, R163, UR5 ;  /* 0x00000005a3a77c36 */ /* 0x000fe20008000000 */
[----:B------:R-:W-:Y:S01]  /*9c30*/  F2FP.SATFINITE.E4M3.F32.PACK_AB_MERGE_C R7, R7, R6, RZ ;  /* 0x000000060707723e */ /* 0x000fe200048070ff */
[----:B------:R-:W-:Y:S01]  /*9c40*/  VIADD R6, R0, 0x6 ;  /* 0x0000000600067836 */ /* 0x000fe20000000000 */
[-C--:B------:R-:W-:Y:S01]  /*9c50*/  LEA.HI.X.SX32 R5, R133, R3.reuse, 0x1, P5 ;  /* 0x0000000385057211 */ /* 0x080fe200028f0eff */
[----:B------:R-:W-:Y:S01]  /*9c60*/  VIADD R170, R167, UR5 ;  /* 0x00000005a7aa7c36 */ /* 0x000fe20008000000 */
[-C--:B------:R-:W-:Y:S02]  /*9c70*/  IADD3 R134, P5, PT, R137, R2.reuse, RZ ;  /* 0x0000000289867210 */ /* 0x080fe40007fbe0ff */
[----:B------:R-:W-:Y:S01]  /*9c80*/  LEA.HI.X.SX32 R133, R135, R3, 0x1, P6 ;  /* 0x0000000387857211 */ /* 0x000fe200030f0eff */
[----:B------:R-:W-:Y:S01]  /*9c90*/  VIADD R171, R170, UR5 ;  /* 0x00000005aaab7c36 */ /* 0x000fe20008000000 */
[----:B------:R-:W-:-:S02]  /*9ca0*/  IADD3 R136, P6, PT, R139, R2, RZ ;  /* 0x000000028b887210 */ /* 0x000fc40007fde0ff */
[-C--:B------:R-:W-:Y:S01]  /*9cb0*/  LEA.HI.X.SX32 R135, R137, R3.reuse, 0x1, P5 ;  /* 0x0000000389877211 */ /* 0x080fe200028f0eff */
[----:B------:R-:W-:Y:S01]  /*9cc0*/  VIADD R173, R171, UR5 ;  /* 0x00000005abad7c36 */ /* 0x000fe20008000000 */
[CC--:B------:R-:W-:Y:S02]  /*9cd0*/  IADD3 R138, P5, PT, R140.reuse, R2.reuse, RZ ;  /* 0x000000028c8a7210 */ /* 0x0c0fe40007fbe0ff */
[-C--:B------:R-:W-:Y:S01]  /*9ce0*/  LEA.HI.X.SX32 R137, R139, R3.reuse, 0x1, P6 ;  /* 0x000000038b897211 */ /* 0x080fe200030f0eff */
[----:B------:R-:W-:Y:S01]  /*9cf0*/  VIADD R174, R173, UR5 ;  /* 0x00000005adae7c36 */ /* 0x000fe20008000000 */
[----:B------:R-:W-:Y:S02]  /*9d00*/  LEA.HI.X.SX32 R139, R140, R3, 0x1, P5 ;  /* 0x000000038c8b7211 */ /* 0x000fe400028f0eff */
[-C--:B------:R-:W-:Y:S01]  /*9d10*/  IADD3 R140, P3, PT, R141, R2.reuse, RZ ;  /* 0x000000028d8c7210 */ /* 0x080fe20007f7e0ff */
[----:B------:R-:W-:Y:S01]  /*9d20*/  VIADD R175, R174, UR5 ;  /* 0x00000005aeaf7c36 */ /* 0x000fe20008000000 */
[----:B------:R-:W-:-:S02]  /*9d30*/  IADD3 R144, P5, PT, R143, R2, RZ ;  /* 0x000000028f907210 */ /* 0x000fc40007fbe0ff */
[CC--:B------:R-:W-:Y:S01]  /*9d40*/  IADD3 R142, P6, PT, R146.reuse, R2.reuse, RZ ;  /* 0x00000002928e7210 */ /* 0x0c0fe20007fde0ff */
[----:B------:R-:W-:Y:S01]  /*9d50*/  VIADD R179, R175, UR5 ;  /* 0x00000005afb37c36 */ /* 0x000fe20008000000 */
[-C--:B------:R-:W-:Y:S02]  /*9d60*/  LEA.HI.X.SX32 R141, R141, R3.reuse, 0x1, P3 ;  /* 0x000000038d8d7211 */ /* 0x080fe400018f0eff */
[-C--:B------:R-:W-:Y:S01]  /*9d70*/  LEA.HI.X.SX32 R145, R143, R3.reuse, 0x1, P5 ;  /* 0x000000038f917211 */ /* 0x080fe200028f0eff */
[----:B------:R-:W-:Y:S01]  /*9d80*/  VIADD R182, R179, UR5 ;  /* 0x00000005b3b67c36 */ /* 0x000fe20008000000 */
[----:B------:R-:W-:Y:S02]  /*9d90*/  LEA.HI.X.SX32 R143, R146, R3, 0x1, P6 ;  /* 0x00000003928f7211 */ /* 0x000fe400030f0eff */
[-C--:B------:R-:W-:Y:S01]  /*9da0*/  IADD3 R152, P3, PT, R147, R2.reuse, RZ ;  /* 0x0000000293987210 */ /* 0x080fe20007f7e0ff */
[----:B------:R-:W-:Y:S01]  /*9db0*/  VIADD R183, R182, UR5 ;  /* 0x00000005b6b77c36 */ /* 0x000fe20008000000 */
[----:B------:R-:W-:-:S02]  /*9dc0*/  IADD3 R148, P5, PT, R149, R2, RZ ;  /* 0x0000000295947210 */ /* 0x000fc40007fbe0ff */
[-C--:B------:R-:W-:Y:S01]  /*9dd0*/  IADD3 R146, P6, PT, R150, R2.reuse, RZ ;  /* 0x0000000296927210 */ /* 0x080fe20007fde0ff */
        /* <DEDUP_REMOVED lines=11> */
[-C--:B------:R-:W-:Y:S02]  /*9e90*/  LEA.HI.X.SX32 R155, R155, R3.reuse, 0x1, P5 ;  /* 0x000000039b9b7211 */ /* 0x080fe400028f0eff */
[----:B------:R-:W-:Y:S02]  /*9ea0*/  LEA.HI.X.SX32 R151, R158, R3, 0x1, P6 ;  /* 0x000000039e977211 */ /* 0x000fe400030f0eff */
[-C--:B------:R-:W-:Y:S02]  /*9eb0*/  IADD3 R164, P3, PT, R159, R2.reuse, RZ ;  /* 0x000000029fa47210 */ /* 0x080fe40007f7e0ff */
[----:B------:R-:W-:-:S02]  /*9ec0*/  IADD3 R160, P5, PT, R161, R2, RZ ;  /* 0x00000002a1a07210 */ /* 0x000fc40007fbe0ff */
[CC--:B------:R-:W-:Y:S02]  /*9ed0*/  IADD3 R158, P6, PT, R162.reuse, R2.reuse, RZ ;  /* 0x00000002a29e7210 */ /* 0x0c0fe40007fde0ff */
        /* <DEDUP_REMOVED lines=23> */
[----:B------:R-:W-:Y:S02]  /*a050*/  ISETP.LT.AND P6, PT, R0, UR15, !P0 ;  /* 0x0000000f00007c0c */ /* 0x000fe4000c7c1270 */
[-C--:B------:R-:W-:Y:S02]  /*a060*/  LEA.HI.X.SX32 R185, R183, R3.reuse, 0x1, P3 ;  /* 0x00000003b7b97211 */ /* 0x080fe400018f0eff */
[-C--:B------:R-:W-:Y:S02]  /*a070*/  LEA.HI.X.SX32 R183, R186, R3.reuse, 0x1, P5 ;  /* 0x00000003bab77211 */ /* 0x080fe400028f0eff */
[-C--:B------:R-:W-:Y:S02]  /*a080*/  IADD3 R188, P5, PT, R189, R2.reuse, RZ ;  /* 0x00000002bdbc7210 */ /* 0x080fe40007fbe0ff */
[----:B------:R-:W-:Y:S02]  /*a090*/  IADD3 R190, P3, PT, R187, R2, RZ ;  /* 0x00000002bbbe7210 */ /* 0x000fe40007f7e0ff */
[----:B------:R-:W-:-:S02]  /*a0a0*/  LEA.HI.X.SX32 R189, R189, R3, 0x1, P5 ;  /* 0x00000003bdbd7211 */ /* 0x000fc400028f0eff */
[-C--:B------:R-:W-:Y:S01]  /*a0b0*/  LEA.HI.X.SX32 R191, R187, R3.reuse, 0x1, P3 ;  /* 0x00000003bbbf7211 */ /* 0x080fe200018f0eff */
[----:B------:R3:W-:Y:S01]  /*a0c0*/  @P6 STG.E.U8 desc[UR20][R4.64], R193 ;  /* 0x000000c104006986 */ /* 0x0007e2000c101114 */
[----:B------:R-:W-:Y:S02]  /*a0d0*/  ISETP.LT.AND P5, PT, R195, UR15, !P0 ;  /* 0x0000000fc3007c0c */ /* 0x000fe4000c7a1270 */
[C---:B------:R-:W-:Y:S02]  /*a0e0*/  IADD3 R186, P3, PT, R192.reuse, R2, RZ ;  /* 0x00000002c0ba7210 */ /* 0x040fe40007f7e0ff */
[----:B------:R-:W-:Y:S02]  /*a0f0*/  PRMT R195, R193, 0x9910, RZ ;  /* 0x00009910c1c37816 */ /* 0x000fe400000000ff */
[C---:B------:R-:W-:Y:S01]  /*a100*/  LEA.HI.X.SX32 R187, R192.reuse, R3, 0x1, P3 ;  /* 0x00000003c0bb7211 */ /* 0x040fe200018f0eff */
[----:B------:R-:W-:Y:S01]  /*a110*/  VIADD R192, R192, UR5 ;  /* 0x00000005c0c07c36 */ /* 0x000fe20008000000 */
[----:B------:R-:W-:-:S02]  /*a120*/  SHF.R.S32.HI R195, RZ, 0x8, R195 ;  /* 0x00000008ffc37819 */ /* 0x000fc400000114c3 */
[----:B------:R-:W-:Y:S01]  /*a130*/  ISETP.LT.AND P6, PT, R6, UR15, !P0 ;  /* 0x0000000f06007c0c */ /* 0x000fe2000c7c1270 */
[----:B------:R-:W-:Y:S01]  /*a140*/  VIADD R6, R0, 0x7 ;  /* 0x0000000700067836 */ /* 0x000fe20000000000 */
[----:B------:R-:W-:Y:S01]  /*a150*/  ISETP.LT.AND P3, PT, R194, UR15, !P0 ;  /* 0x0000000fc2007c0c */ /* 0x000fe2000c761270 */
[----:B------:R-:W-:Y:S01]  /*a160*/  @P2 STG.E.U8 desc[UR20][R132.64], R195 ;  /* 0x000000c384002986 */ /* 0x000fe2000c101114 */
[----:B------:R-:W-:Y:S01]  /*a170*/  PRMT R194, R7, 0x9910, RZ ;  /* 0x0000991007c27816 */ /* 0x000fe200000000ff */
[----:B---3--:R-:W-:Y:S01]  /*a180*/  VIADD R4, R0, 0x9 ;  /* 0x0000000900047836 */ /* 0x008fe20000000000 */
[----:B------:R-:W-:Y:S01]  /*a190*/  ISETP.LT.AND P2, PT, R6, UR15, !P0 ;  /* 0x0000000f06007c0c */ /* 0x000fe2000c741270 */
[----:B------:R3:W-:Y:S01]  /*a1a0*/  @P4 STG.E.U8 desc[UR20][R134.64], R7 ;  /* 0x0000000786004986 */ /* 0x0007e2000c101114 */
[----:B------:R-:W-:Y:S01]  /*a1b0*/  F2FP.SATFINITE.E4M3.F32.PACK_AB_MERGE_C R9, R9, R8, RZ ;  /* 0x000000080909723e */ /* 0x000fe200048070ff */
[----:B------:R-:W-:Y:S01]  /*a1c0*/  IMAD.MOV.U32 R6, RZ, RZ, R194 ;  /* 0x000000ffff067224 */ /* 0x000fe200078e00c2 */
[----:B------:R-:W-:Y:S01]  /*a1d0*/  F2FP.SATFINITE.E4M3.F32.PACK_AB_MERGE_C R11, R11, R10, RZ ;  /* 0x0000000a0b0b723e */ /* 0x000fe200048070ff */
[----:B------:R-:W-:Y:S01]  /*a1e0*/  VIADD R8, R0, 0x8 ;  /* 0x0000000800087836 */ /* 0x000fe20000000000 */
[----:B------:R-:W-:-:S02]  /*a1f0*/  F2FP.SATFINITE.E4M3.F32.PACK_AB_MERGE_C R13, R13, R12, RZ ;  /* 0x0000000c0d0d723e */ /* 0x000fc400048070ff */
[----:B------:R-:W-:Y:S02]  /*a200*/  SHF.R.S32.HI R5, RZ, 0x8, R6 ;  /* 0x00000008ff057819 */ /* 0x000fe40000011406 */
[----:B------:R-:W-:Y:S02]  /*a210*/  PRMT R6, R9, 0x9910, RZ ;  /* 0x0000991009067816 */ /* 0x000fe400000000ff */
[----:B------:R-:W-:Y:S01]  /*a220*/  ISETP.LT.AND P4, PT, R8, UR15, !P0 ;  /* 0x0000000f08007c0c */ /* 0x000fe2000c781270 */
[----:B------:R5:W-:Y:S01]  /*a230*/  @P1 STG.E.U8 desc[UR20][R136.64], R5 ;  /* 0x0000000588001986 */ /* 0x000be2000c101114 */
[----:B------:R-:W-:Y:S01]  /*a240*/  ISETP.LT.AND P1, PT, R4, UR15, !P0 ;  /* 0x0000000f04007c0c */ /* 0x000fe2000c721270 */
[----:B------:R-:W-:Y:S01]  /*a250*/  IMAD.MOV.U32 R4, RZ, RZ, R6 ;  /* 0x000000ffff047224 */ /* 0x000fe200078e0006 */
[----:B------:R-:W-:Y:S01]  /*a260*/  F2FP.SATFINITE.E4M3.F32.PACK_AB_MERGE_C R15, R15, R14, RZ ;  /* 0x0000000e0f0f723e */ /* 0x000fe200048070ff */
[C---:B------:R-:W-:Y:S01]  /*a270*/  VIADD R6, R0.reuse, 0xa ;  /* 0x0000000a00067836 */ /* 0x040fe20000000000 */
[----:B------:R-:W-:Y:S01]  /*a280*/  @P5 STG.E.U8 desc[UR20][R138.64], R9 ;  /* 0x000000098a005986 */ /* 0x000fe2000c101114 */
[----:B------:R-:W-:Y:S01]  /*a290*/  F2FP.SATFINITE.E4M3.F32.PACK_AB_MERGE_C R17, R17, R16, RZ ;  /* 0x000000101111723e */ /* 0x000fe200048070ff */
[C---:B------:R-:W-:Y:S01]  /*a2a0*/  VIADD R14, R0.reuse, 0x31 ;  /* 0x00000031000e7836 */ /* 0x040fe20000000000 */
[----:B---3--:R-:W-:Y:S01]  /*a2b0*/  SHF.R.S32.HI R7, RZ, 0x8, R4 ;  /* 0x00000008ff077819 */ /* 0x008fe20000011404 */
[----:B------:R-:W-:Y:S01]  /*a2c0*/  VIADD R4, R0, 0xb ;  /* 0x0000000b00047836 */ /* 0x000fe20000000000 */
[----:B------:R-:W-:-:S02]  /*a2d0*/  ISETP.LT.AND P5, PT, R6, UR15, !P0 ;  /* 0x0000000f06007c0c */ /* 0x000fc4000c7a1270 */
[----:B------:R-:W-:Y:S01]  /*a2e0*/  PRMT R6, R11, 0x9910, RZ ;  /* 0x000099100b067816 */ /* 0x000fe200000000ff */
[----:B------:R3:W-:Y:S01]  /*a2f0*/  @P3 STG.E.U8 desc[UR20][R140.64], R7 ;  /* 0x000000078c003986 */ /* 0x0007e2000c101114 */
[----:B------:R-:W-:Y:S01]  /*a300*/  ISETP.LT.AND P3, PT, R4, UR15, !P0 ;  /* 0x0000000f04007c0c */ /* 0x000fe2000c761270 */
[C---:B------:R-:W-:Y:S01]  /*a310*/  VIADD R4, R0.reuse, 0xc ;  /* 0x0000000c00047836 */ /* 0x040fe20000000000 */
[----:B------:R-:W-:Y:S01]  /*a320*/  F2FP.SATFINITE.E4M3.F32.PACK_AB_MERGE_C R19, R19, R18, RZ ;  /* 0x000000121313723e */ /* 0x000fe200048070ff */
[----:B-----5:R-:W-:Y:S01]  /*a330*/  IMAD.MOV.U32 R5, RZ, RZ, R6 ;  /* 0x000000ffff057224 */ /* 0x020fe200078e0006 */
[----:B------:R-:W-:Y:S01]  /*a340*/  @P6 STG.E.U8 desc[UR20][R144.64], R11 ;  /* 0x0000000b90006986 */ /* 0x000fe2000c101114 */
[----:B------:R-:W-:Y:S01]  /*a350*/  PRMT R6, R13, 0x9910, RZ ;  /* 0x000099100d067816 */ /* 0x000fe200000000ff */
[----:B------:R-:W-:Y:S01]  /*a360*/  VIADD R18, R0, 0x7e ;  /* 0x0000007e00127836 */ /* 0x000fe20000000000 */
[----:B------:R-:W-:Y:S01]  /*a370*/  ISETP.LT.AND P6, PT, R4, UR15, !P0 ;  /* 0x0000000f04007c0c */ /* 0x000fe2000c7c1270 */
[----:B------:R-:W-:Y:S01]  /*a380*/  VIADD R4, R0, 0xd ;  /* 0x0000000d00047836 */ /* 0x000fe20000000000 */
[----:B------:R-:W-:Y:S01]  /*a390*/  SHF.R.S32.HI R5, RZ, 0x8, R5 ;  /* 0x00000008ff057819 */ /* 0x000fe20000011405 */
[----:B---3--:R-:W-:Y:S01]  /*a3a0*/  IMAD.MOV.U32 R7, RZ, RZ, R6 ;  /* 0x000000ffff077224 */ /* 0x008fe200078e0006 */
[----:B------:R-:W-:-:S03]  /*a3b0*/  PRMT R6, R15, 0x9910, RZ ;  /* 0x000099100f067816 */ /* 0x000fc600000000ff */
[----:B------:R3:W-:Y:S01]  /*a3c0*/  @P2 STG.E.U8 desc[UR20][R142.64], R5 ;  /* 0x000000058e002986 */ /* 0x0007e2000c101114 */
[----:B------:R-:W-:Y:S01]  /*a3d0*/  ISETP.LT.AND P2, PT, R4, UR15, !P0 ;  /* 0x0000000f04007c0c */ /* 0x000fe2000c741270 */
[----:B------:R-:W-:Y:S01]  /*a3e0*/  VIADD R4, R0, 0xe ;  /* 0x0000000e00047836 */ /* 0x000fe20000000000 */
[----:B------:R-:W-:Y:S01]  /*a3f0*/  SHF.R.S32.HI R7, RZ, 0x8, R7 ;  /* 0x00000008ff077819 */ /* 0x000fe20000011407 */
[----:B------:R5:W-:Y:S01]  /*a400*/  @P4 STG.E.U8 desc[UR20][R152.64], R13 ;  /* 0x0000000d98004986 */ /* 0x000be2000c101114 */
[----:B------:R-:W-:Y:S02]  /*a410*/  F2FP.SATFINITE.E4M3.F32.PACK_AB_MERGE_C R21, R21, R20, RZ ;  /* 0x000000141515723e */ /* 0x000fe400048070ff */
[----:B------:R-:W-:Y:S01]  /*a420*/  ISETP.LT.AND P4, PT, R4, UR15, !P0 ;  /* 0x0000000f04007c0c */ /* 0x000fe2000c781270 */
[----:B------:R-:W-:Y:S01]  /*a430*/  VIADD R4, R0, 0xf ;  /* 0x0000000f00047836 */ /* 0x000fe20000000000 */
[----:B------:R0:W-:Y:S01]  /*a440*/  @P1 STG.E.U8 desc[UR20][R148.64], R7 ;  /* 0x0000000794001986 */ /* 0x0001e2000c101114 */
[----:B------:R-:W-:Y:S01]  /*a450*/  F2FP.SATFINITE.E4M3.F32.PACK_AB_MERGE_C R23, R23, R22, RZ ;  /* 0x000000161717723e */ /* 0x000fe200048070ff */
[----:B---3--:R-:W-:-:S02]  /*a460*/  IMAD.MOV.U32 R5, RZ, RZ, R6 ;  /* 0x000000ffff057224 */ /* 0x008fc400078e0006 */
[----:B------:R-:W-:Y:S01]  /*a470*/  ISETP.LT.AND P1, PT, R4, UR15, !P0 ;  /* 0x0000000f04007c0c */ /* 0x000fe2000c721270 */
[C---:B------:R-:W-:Y:S01]  /*a480*/  VIADD R4, R0.reuse, 0x10 ;  /* 0x0000001000047836 */ /* 0x040fe20000000000 */
[----:B------:R-:W-:Y:S01]  /*a490*/  @P5 STG.E.U8 desc[UR20][R146.64], R15 ;  /* 0x0000000f92005986 */ /* 0x000fe2000c101114 */
[----:B------:R-:W-:Y:S01]  /*a4a0*/  F2FP.SATFINITE.E4M3.F32.PACK_AB_MERGE_C R25, R25, R24, RZ ;  /* 0x000000181919723e */ /* 0x000fe200048070ff */
[C---:B------:R-:W-:Y:S01]  /*a4b0*/  VIADD R6, R0.reuse, 0x24 ;  /* 0x0000002400067836 */ /* 0x040fe20000000000 */
[----:B------:R-:W-:Y:S01]  /*a4c0*/  SHF.R.S32.HI R5, RZ, 0x8, R5 ;  /* 0x00000008ff057819 */ /* 0x000fe20000011405 */
[----:B-----5:R-:W-:Y:S01]  /*a4d0*/  VIADD R13, R0, 0x25 ;  /* 0x00000025000d7836 */ /* 0x020fe20000000000 */
[----:B------:R-:W-:Y:S01]  /*a4e0*/  ISETP.LT.AND P5, PT, R4, UR15, !P0 ;  /* 0x0000000f04007c0c */ /* 0x000fe2000c7a1270 */
[----:B------:R-:W-:Y:S01]  /*a4f0*/  VIADD R4, R0, 0x11 ;  /* 0x0000001100047836 */ /* 0x000fe20000000000 */
[----:B0-----:R-:W-:Y:S01]  /*a500*/  PRMT R7, R17, 0x9910, RZ ;  /* 0x0000991011077816 */ /* 0x001fe200000000ff */
[----:B------:R0:W-:Y:S01]  /*a510*/  @P3 STG.E.U8 desc[UR20][R156.64], R5 ;  /* 0x000000059c003986 */ /* 0x0001e2000c101114 */
[----:B------:R-:W-:-:S02]  /*a520*/  F2FP.SATFINITE.E4M3.F32.PACK_AB_MERGE_C R27, R27, R26, RZ ;  /* 0x0000001a1b1b723e */ /* 0x000fc400048070ff */
[----:B------:R-:W-:Y:S01]  /*a530*/  ISETP.LT.AND P3, PT, R4, UR15, !P0 ;  /* 0x0000000f04007c0c */ /* 0x000fe2000c761270 */
[----:B------:R-:W-:Y:S01]  /*a540*/  VIADD R4, R0, 0x12 ;  /* 0x0000001200047836 */ /* 0x000fe20000000000 */
[----:B------:R-:W-:Y:S01]  /*a550*/  @P6 STG.E.U8 desc[UR20][R154.64], R17 ;  /* 0x000000119a006986 */ /* 0x000fe2000c101114 */
[----:B------:R-:W-:Y:S02]  /*a560*/  SHF.R.S32.HI R7, RZ, 0x8, R7 ;  /* 0x00000008ff077819 */ /* 0x000fe40000011407 */
[----:B------:R-:W-:Y:S02]  /*a570*/  F2FP.SATFINITE.E4M3.F32.PACK_AB_MERGE_C R29, R29, R28, RZ ;  /* 0x0000001c1d1d723e */ /* 0x000fe400048070ff */
[----:B------:R-:W-:Y:S01]  /*a580*/  ISETP.LT.AND P6, PT, R4, UR4, !P0 ;  /* 0x0000000404007c0c */ /* 0x000fe2000c7c1270 */
[----:B------:R-:W3:Y:S01]  /*a590*/  LDCU UR4, c[0x0][0x39c] ;  /* 0x00007380ff0477ac */ /* 0x000ee20008000800 */
[----:B------:R-:W-:Y:S01]  /*a5a0*/  VIADD R4, R0, 0x13 ;  /* 0x0000001300047836 */ /* 0x000fe20000000000 */
[----:B------:R5:W-:Y:S01]  /*a5b0*/  @P2 STG.E.U8 desc[UR20][R150.64], R7 ;  /* 0x0000000796002986 */ /* 0x000be2000c101114 */
[----:B0-----:R-:W-:-:S02]  /*a5c0*/  PRMT R5, R19, 0x9910, RZ ;  /* 0x0000991013057816 */ /* 0x001fc400000000ff */
[----:B------:R-:W-:Y:S01]  /*a5d0*/  F2FP.SATFINITE.E4M3.F32.PACK_AB_MERGE_C R31, R31, R30, RZ ;  /* 0x0000001e1f1f723e */ /* 0x000fe200048070ff */
[----:B------:R-:W-:Y:S01]  /*a5e0*/  @P4 STG.E.U8 desc[UR20][R164.64], R19 ;  /* 0x00000013a4004986 */ /* 0x000fe2000c101114 */
[----:B-1----:R-:W-:Y:S01]  /*a5f0*/  ISETP.LT.AND P2, PT, R4, UR6, !P0 ;  /* 0x0000000604007c0c */ /* 0x002fe2000c741270 */
[----:B------:R-:W0:Y:S01]  /*a600*/  LDCU UR6, c[0x0][0x39c] ;  /* 0x00007380ff0677ac */ /* 0x000e220008000800 */
[----:B------:R-:W-:Y:S01]  /*a610*/  VIADD R4, R0, 0x14 ;  /* 0x0000001400047836 */ /* 0x000fe20000000000 */
[----:B------:R-:W-:Y:S02]  /*a620*/  SHF.R.S32.HI R5, RZ, 0x8, R5 ;  /* 0x00000008ff057819 */ /* 0x000fe40000011405 */
[----:B------:R-:W-:Y:S02]  /*a630*/  F2FP.SATFINITE.E4M3.F32.PACK_AB_MERGE_C R33, R33, R32, RZ ;  /* 0x000000202121723e */ /* 0x000fe400048070ff */
[----:B--2---:R-:W-:Y:S01]  /*a640*/  ISETP.LT.AND P4, PT, R4, UR7, !P0 ;  /* 0x0000000704007c0c */ /* 0x004fe2000c781270 */
[----:B------:R-:W1:Y:S01]  /*a650*/  LDCU UR7, c[0x0][0x39c] ;  /* 0x00007380ff0777ac */ /* 0x000e620008000800 */
[----:B------:R-:W-:Y:S01]  /*a660*/  VIADD R4, R0, 0x15 ;  /* 0x0000001500047836 */ /* 0x000fe20000000000 */
[----:B------:R2:W-:Y:S01]  /*a670*/  @P1 STG.E.U8 desc[UR20][R160.64], R5 ;  /* 0x00000005a0001986 */ /* 0x0005e2000c101114 */
[----:B-----5:R-:W-:-:S02]  /*a680*/  PRMT R7, R21, 0x9910, RZ ;  /* 0x0000991015077816 */ /* 0x020fc400000000ff */
[----:B------:R-:W-:Y:S01]  /*a690*/  F2FP.SATFINITE.E4M3.F32.PACK_AB_MERGE_C R35, R35, R34, RZ ;  /* 0x000000222323723e */ /* 0x000fe200048070ff */
[----:B------:R-:W-:Y:S01]  /*a6a0*/  @P5 STG.E.U8 desc[UR20][R158.64], R21 ;  /* 0x000000159e005986 */ /* 0x000fe2000c101114 */
[----:B---3--:R-:W-:Y:S01]  /*a6b0*/  ISETP.LT.AND P1, PT, R4, UR4, !P0 ;  /* 0x0000000404007c0c */ /* 0x008fe2000c721270 */
[----:B------:R-:W3:Y:S01]  /*a6c0*/  LDCU UR4, c[0x0][0x39c] ;  /* 0x00007380ff0477ac */ /* 0x000ee20008000800 */
[----:B------:R-:W-:Y:S01]  /*a6d0*/  VIADD R4, R0, 0x16 ;  /* 0x0000001600047836 */ /* 0x000fe20000000000 */
[----:B------:R-:W-:Y:S02]  /*a6e0*/  SHF.R.S32.HI R7, RZ, 0x8, R7 ;  /* 0x00000008ff077819 */ /* 0x000fe40000011407 */
[----:B------:R-:W-:Y:S02]  /*a6f0*/  PRMT R11, R35, 0x9910, RZ ;  /* 0x00009910230b7816 */ /* 0x000fe400000000ff */
[----:B0-----:R-:W-:Y:S01]  /*a700*/  ISETP.LT.AND P5, PT, R4, UR6, !P0 ;  /* 0x0000000604007c0c */ /* 0x001fe2000c7a1270 */
[----:B------:R-:W0:Y:S01]  /*a710*/  LDCU UR6, c[0x0][0x39c] ;  /* 0x00007380ff0677ac */ /* 0x000e220008000800 */
[----:B------:R-:W-:Y:S01]  /*a720*/  VIADD R4, R0, 0x17 ;  /* 0x0000001700047836 */ /* 0x000fe20000000000 */
[----:B------:R5:W-:Y:S01]  /*a730*/  @P3 STG.E.U8 desc[UR20][R168.64], R7 ;  /* 0x00000007a8003986 */ /* 0x000be2000c101114 */
[----:B--2---:R-:W-:-:S02]  /*a740*/  PRMT R5, R23, 0x9910, RZ ;  /* 0x0000991017057816 */ /* 0x004fc400000000ff */
[----:B------:R-:W-:Y:S01]  /*a750*/  SHF.R.S32.HI R11, RZ, 0x8, R11 ;  /* 0x00000008ff0b7819 */ /* 0x000fe2000001140b */
[----:B------:R-:W-:Y:S01]  /*a760*/  @P6 STG.E.U8 desc[UR20][R166.64], R23 ;  /* 0x00000017a6006986 */ /* 0x000fe2000c101114 */
[----:B-1----:R-:W-:Y:S01]  /*a770*/  ISETP.LT.AND P3, PT, R4, UR7, !P0 ;  /* 0x0000000704007c0c */ /* 0x002fe2000c761270 */
[----:B------:R-:W1:Y:S01]  /*a780*/  LDCU UR7, c[0x0][0x39c] ;  /* 0x00007380ff0777ac */ /* 0x000e620008000800 */
[----:B------:R-:W-:Y:S01]  /*a790*/  VIADD R4, R0, 0x18 ;  /* 0x0000001800047836 */ /* 0x000fe20000000000 */
[----:B------:R-:W-:Y:S02]  /*a7a0*/  SHF.R.S32.HI R5, RZ, 0x8, R5 ;  /* 0x00000008ff057819 */ /* 0x000fe40000011405 */
[----:B------:R-:W-:Y:S02]  /*a7b0*/  F2FP.SATFINITE.E4M3.F32.PACK_AB_MERGE_C R37, R37, R36, RZ ;  /* 0x000000242525723e */ /* 0x000fe400048070ff */
[----:B---3--:R-:W-:Y:S01]  /*a7c0*/  ISETP.LT.AND P6, PT, R4, UR4, !P0 ;  /* 0x0000000404007c0c */ /* 0x008fe2000c7c1270 */
[----:B------:R-:W2:Y:S01]  /*a7d0*/  LDCU UR4, c[0x0][0x39c] ;  /* 0x00007380ff0477ac */ /* 0x000ea20008000800 */
[----:B------:R-:W-:Y:S01]  /*a7e0*/  VIADD R4, R0, 0x19 ;  /* 0x0000001900047836 */ /* 0x000fe20000000000 */
[----:B------:R3:W-:Y:S01]  /*a7f0*/  @P2 STG.E.U8 desc[UR20][R162.64], R5 ;  /* 0x00000005a2002986 */ /* 0x0007e2000c101114 */
[----:B-----5:R-:W-:-:S02]  /*a800*/  PRMT R7, R25, 0x9910, RZ ;  /* 0x0000991019077816 */ /* 0x020fc400000000ff */
[----:B------:R-:W-:Y:S01]  /*a810*/  PRMT R12, R37, 0x9910, RZ ;  /* 0x00009910250c7816 */ /* 0x000fe200000000ff */
[----:B------:R-:W-:Y:S01]  /*a820*/  @P4 STG.E.U8 desc[UR20][R176.64], R25 ;  /* 0x00000019b0004986 */ /* 0x000fe2000c101114 */
[----:B0-----:R-:W-:Y:S01]  /*a830*/  ISETP.LT.AND P2, PT, R4, UR6, !P0 ;  /* 0x0000000604007c0c */ /* 0x001fe2000c741270 */
[----:B------:R-:W0:Y:S01]  /*a840*/  LDCU UR6, c[0x0][0x39c] ;  /* 0x00007380ff0677ac */ /* 0x000e220008000800 */
[----:B------:R-:W-:Y:S01]  /*a850*/  VIADD R4, R0, 0x1a ;  /* 0x0000001a00047836 */ /* 0x000fe20000000000 */
[----:B------:R-:W-:Y:S02]  /*a860*/  SHF.R.S32.HI R7, RZ, 0x8, R7 ;  /* 0x00000008ff077819 */ /* 0x000fe40000011407 */
[----:B------:R-:W-:Y:S02]  /*a870*/  F2FP.SATFINITE.E4M3.F32.PACK_AB_MERGE_C R39, R39, R38, RZ ;  /* 0x000000262727723e */ /* 0x000fe400048070ff */
[----:B-1----:R-:W-:Y:S01]  /*a880*/  ISETP.LT.AND P4, PT, R4, UR7, !P0 ;  /* 0x0000000704007c0c */ /* 0x002fe2000c781270 */
[----:B------:R-:W1:Y:S01]  /*a890*/  LDCU UR7, c[0x0][0x39c] ;  /* 0x00007380ff0777ac */ /* 0x000e620008000800 */
[----:B------:R-:W-:Y:S01]  /*a8a0*/  VIADD R4, R0, 0x1b ;  /* 0x0000001b00047836 */ /* 0x000fe20000000000 */
[----:B------:R5:W-:Y:S01]  /*a8b0*/  @P1 STG.E.U8 desc[UR20][R172.64], R7 ;  /* 0x00000007ac001986 */ /* 0x000be2000c101114 */
[----:B---3--:R-:W-:-:S02]  /*a8c0*/  PRMT R5, R27, 0x9910, RZ ;  /* 0x000099101b057816 */ /* 0x008fc400000000ff */
[----:B------:R-:W-:Y:S01]  /*a8d0*/  F2FP.SATFINITE.E4M3.F32.PACK_AB_MERGE_C R41, R41, R40, RZ ;  /* 0x000000282929723e */ /* 0x000fe200048070ff */
[----:B------:R-:W-:Y:S01]  /*a8e0*/  @P5 STG.E.U8 desc[UR20][R170.64], R27 ;  /* 0x0000001baa005986 */ /* 0x000fe2000c101114 */
[----:B--2---:R-:W-:Y:S01]  /*a8f0*/  ISETP.LT.AND P1, PT, R4, UR4, !P0 ;  /* 0x0000000404007c0c */ /* 0x004fe2000c721270 */
[----:B------:R-:W2:Y:S01]  /*a900*/  LDCU UR4, c[0x0][0x39c] ;  /* 0x00007380ff0477ac */ /* 0x000ea20008000800 */
[----:B------:R-:W-:Y:S01]  /*a910*/  VIADD R4, R0, 0x1c ;  /* 0x0000001c00047836 */ /* 0x000fe20000000000 */
[----:B------:R-:W-:Y:S02]  /*a920*/  SHF.R.S32.HI R5, RZ, 0x8, R5 ;  /* 0x00000008ff057819 */ /* 0x000fe40000011405 */
[----:B------:R-:W-:Y:S02]  /*a930*/  F2FP.SATFINITE.E4M3.F32.PACK_AB_MERGE_C R43, R43, R42, RZ ;  /* 0x0000002a2b2b723e */ /* 0x000fe400048070ff */
[----:B0-----:R-:W-:Y:S01]  /*a940*/  ISETP.LT.AND P5, PT, R4, UR6, !P0 ;  /* 0x0000000604007c0c */ /* 0x001fe2000c7a1270 */
[----:B------:R-:W0:Y:S01]  /*a950*/  LDCU UR6, c[0x0][0x39c] ;  /* 0x00007380ff0677ac */ /* 0x000e220008000800 */
[----:B------:R-:W-:Y:S01]  /*a960*/  VIADD R4, R0, 0x1d ;  /* 0x0000001d00047836 */ /* 0x000fe20000000000 */
[----:B------:R3:W-:Y:S01]  /*a970*/  @P3 STG.E.U8 desc[UR20][R180.64], R5 ;  /* 0x00000005b4003986 */ /* 0x0007e2000c101114 */
[----:B-----5:R-:W-:-:S02]  /*a980*/  PRMT R7, R29, 0x9910, RZ ;  /* 0x000099101d077816 */ /* 0x020fc400000000ff */
[----:B------:R-:W-:Y:S01]  /*a990*/  F2FP.SATFINITE.E4M3.F32.PACK_AB_MERGE_C R45, R45, R44, RZ ;  /* 0x0000002c2d2d723e */ /* 0x000fe200048070ff */
[----:B------:R-:W-:Y:S01]  /*a9a0*/  @P6 STG.E.U8 desc[UR20][R178.64], R29 ;  /* 0x0000001db2006986 */ /* 0x000fe2000c101114 */
[----:B-1----:R-:W-:Y:S01]  /*a9b0*/  ISETP.LT.AND P3, PT, R4, UR7, !P0 ;  /* 0x0000000704007c0c */ /* 0x002fe2000c761270 */
[----:B------:R-:W1:Y:S01]  /*a9c0*/  LDCU UR7, c[0x0][0x39c] ;  /* 0x00007380ff0777ac */ /* 0x000e620008000800 */
[----:B------:R-:W-:Y:S01]  /*a9d0*/  VIADD R4, R0, 0x1e ;  /* 0x0000001e00047836 */ /* 0x000fe20000000000 */
[----:B------:R-:W-:Y:S02]  /*a9e0*/  SHF.R.S32.HI R7, RZ, 0x8, R7 ;  /* 0x00000008ff077819 */ /* 0x000fe40000011407 */
[----:B------:R-:W-:Y:S02]  /*a9f0*/  F2FP.SATFINITE.E4M3.F32.PACK_AB_MERGE_C R47, R47, R46, RZ ;  /* 0x0000002e2f2f723e */ /* 0x000fe400048070ff */
[----:B--2---:R-:W-:Y:S01]  /*aa00*/  ISETP.LT.AND P6, PT, R4, UR4, !P0 ;  /* 0x0000000404007c0c */ /* 0x004fe2000c7c1270 */
[----:B------:R-:W2:Y:S01]  /*aa10*/  LDCU UR4, c[0x0][0x39c] ;  /* 0x00007380ff0477ac */ /* 0x000ea20008000800 */
[----:B------:R-:W-:Y:S01]  /*aa20*/  VIADD R4, R0, 0x1f ;  /* 0x0000001f00047836 */ /* 0x000fe20000000000 */
[----:B------:R5:W-:Y:S01]  /*aa30*/  @P2 STG.E.U8 desc[UR20][R174.64], R7 ;  /* 0x00000007ae002986 */ /* 0x000be2000c101114 */
[----:B---3--:R-:W-:-:S02]  /*aa40*/  PRMT R5, R31, 0x9910, RZ ;  /* 0x000099101f057816 */ /* 0x008fc400000000ff */
[----:B------:R-:W-:Y:S01]  /*aa50*/  F2FP.SATFINITE.E4M3.F32.PACK_AB_MERGE_C R49, R49, R48, RZ ;  /* 0x000000303131723e */ /* 0x000fe200048070ff */
[----:B------:R-:W-:Y:S01]  /*aa60*/  @P4 STG.E.U8 desc[UR20][R184.64], R31 ;  /* 0x0000001fb8004986 */ /* 0x000fe2000c101114 */
[----:B0-----:R-:W-:Y:S01]  /*aa70*/  ISETP.LT.AND P2, PT, R4, UR6, !P0 ;  /* 0x0000000604007c0c */ /* 0x001fe2000c741270 */
[----:B------:R-:W-:Y:S01]  /*aa80*/  VIADD R4, R0, 0x20 ;  /* 0x0000002000047836 */ /* 0x000fe20000000000 */
[----:B------:R-:W0:Y:S01]  /*aa90*/  LDCU UR6, c[0x0][0x39c] ;  /* 0x00007380ff0677ac */ /* 0x000e220008000800 */
[----:B------:R-:W-:Y:S02]  /*aaa0*/  SHF.R.S32.HI R5, RZ, 0x8, R5 ;  /* 0x00000008ff057819 */ /* 0x000fe40000011405 */
[----:B------:R-:W-:Y:S02]  /*aab0*/  F2FP.SATFINITE.E4M3.F32.PACK_AB_MERGE_C R51, R51, R50, RZ ;  /* 0x000000323333723e */ /* 0x000fe400048070ff */
[----:B-1----:R-:W-:Y:S01]  /*aac0*/  ISETP.LT.AND P4, PT, R4, UR7, !P0 ;  /* 0x0000000704007c0c */ /* 0x002fe2000c781270 */
[----:B------:R-:W1:Y:S01]  /*aad0*/  LDCU UR7, c[0x0][0x39c] ;  /* 0x00007380ff0777ac */ /* 0x000e620008000800 */
[----:B------:R-:W-:Y:S01]  /*aae0*/  VIADD R4, R0, 0x21 ;  /* 0x0000002100047836 */ /* 0x000fe20000000000 */
[----:B------:R3:W-:Y:S01]  /*aaf0*/  @P1 STG.E.U8 desc[UR20][R182.64], R5 ;  /* 0x00000005b6001986 */ /* 0x0007e2000c101114 */
[----:B-----5:R-:W-:-:S02]  /*ab00*/  PRMT R7, R33, 0x9910, RZ ;  /* 0x0000991021077816 */ /* 0x020fc400000000ff */
[----:B------:R-:W-:Y:S01]  /*ab10*/  F2FP.SATFINITE.E4M3.F32.PACK_AB_MERGE_C R53, R53, R52, RZ ;  /* 0x000000343535723e */ /* 0x000fe200048070ff */
[----:B------:R-:W-:Y:S01]  /*ab20*/  @P5 STG.E.U8 desc[UR20][R190.64], R33 ;  /* 0x00000021be005986 */ /* 0x000fe2000c101114 */
[----:B--2---:R-:W-:Y:S01]  /*ab30*/  ISETP.LT.AND P1, PT, R4, UR4, !P0 ;  /* 0x0000000404007c0c */ /* 0x004fe2000c721270 */
[----:B------:R-:W2:Y:S01]  /*ab40*/  LDCU UR4, c[0x0][0x39c] ;  /* 0x00007380ff0477ac */ /* 0x000ea20008000800 */
[C---:B------:R-:W-:Y:S01]  /*ab50*/  VIADD R4, R0.reuse, 0x22 ;  /* 0x0000002200047836 */ /* 0x040fe20000000000 */
[----:B------:R-:W-:Y:S02]  /*ab60*/  SHF.R.S32.HI R7, RZ, 0x8, R7 ;  /* 0x00000008ff077819 */ /* 0x000fe40000011407 */
[----:B------:R-:W-:Y:S01]  /*ab70*/  F2FP.SATFINITE.E4M3.F32.PACK_AB_MERGE_C R55, R55, R54, RZ ;  /* 0x000000363737723e */ /* 0x000fe200048070ff */
[----:B---3--:R-:W-:Y:S01]  /*ab80*/  VIADD R5, R0, 0x23 ;  /* 0x0000002300057836 */ /* 0x008fe20000000000 */
[----:B0-----:R-:W-:Y:S01]  /*ab90*/  ISETP.LT.AND P5, PT, R4, UR6, !P0 ;  /* 0x0000000604007c0c */ /* 0x001fe2000c7a1270 */
[----:B------:R0:W-:Y:S01]  /*aba0*/  @P3 STG.E.U8 desc[UR20][R188.64], R7 ;  /* 0x00000007bc003986 */ /* 0x0001e2000c101114 */
[C---:B------:R-:W-:Y:S01]  /*abb0*/  IADD3 R4, P3, PT, R192.reuse, R2, RZ ;  /* 0x00000002c0047210 */ /* 0x040fe20007f7e0ff */
[----:B------:R-:W3:Y:S01]  /*abc0*/  LDCU UR6, c[0x0][0x39c] ;  /* 0x00007380ff0677ac */ /* 0x000ee20008000800 */
[----:B------:R-:W-:Y:S01]  /*abd0*/  F2FP.SATFINITE.E4M3.F32.PACK_AB_MERGE_C R57, R57, R56, RZ ;  /* 0x000000383939723e */ /* 0x000fe200048070ff */
[----:B------:R-:W-:Y:S01]  /*abe0*/  @P6 STG.E.U8 desc[UR20][R186.64], R35 ;  /* 0x00000023ba006986 */ /* 0x000fe2000c101114 */
[----:B-1----:R-:W-:Y:S01]  /*abf0*/  ISETP.LT.AND P6, PT, R5, UR7, !P0 ;  /* 0x0000000705007c0c */ /* 0x002fe2000c7c1270 */
[----:B------:R-:W1:Y:S01]  /*ac00*/  LDCU UR7, c[0x0][0x39c] ;  /* 0x00007380ff0777ac */ /* 0x000e620008000800 */
[C---:B------:R-:W-:Y:S01]  /*ac10*/  LEA.HI.X.SX32 R5, R192.reuse, R3, 0x1, P3 ;  /* 0x00000003c0057211 */ /* 0x040fe200018f0eff */
[----:B------:R-:W-:Y:S01]  /*ac20*/  VIADD R192, R192, UR5 ;  /* 0x00000005c0c07c36 */ /* 0x000fe20008000000 */
[----:B------:R-:W-:-:S02]  /*ac30*/  F2FP.SATFINITE.E4M3.F32.PACK_AB_MERGE_C R59, R59, R58, RZ ;  /* 0x0000003a3b3b723e */ /* 0x000fc400048070ff */
[----:B--2---:R-:W-:Y:S01]  /*ac40*/  ISETP.LT.AND P3, PT, R6, UR4, !P0 ;  /* 0x0000000406007c0c */ /* 0x004fe2000c761270 */
[----:B------:R2:W-:Y:S01]  /*ac50*/  @P2 STG.E.U8 desc[UR20][R4.64], R11 ;  /* 0x0000000b04002986 */ /* 0x0005e2000c101114 */
[----:B------:R-:W5:Y:S01]  /*ac60*/  LDCU UR4, c[0x0][0x39c] ;  /* 0x00007380ff0477ac */ /* 0x000f620008000800 */
[C---:B------:R-:W-:Y:S01]  /*ac70*/  IADD3 R6, P2, PT, R192.reuse, R2, RZ ;  /* 0x00000002c0067210 */ /* 0x040fe20007f5e0ff */
[C---:B------:R-:W-:Y:S01]  /*ac80*/  VIADD R10, R192.reuse, UR5 ;  /* 0x00000005c00a7c36 */ /* 0x040fe20008000000 */
[----:B------:R-:W-:Y:S02]  /*ac90*/  F2FP.SATFINITE.E4M3.F32.PACK_AB_MERGE_C R61, R61, R60, RZ ;  /* 0x0000003c3d3d723e */ /* 0x000fe400048070ff */
[-C--:B0-----:R-:W-:Y:S02]  /*aca0*/  LEA.HI.X.SX32 R7, R192, R3.reuse, 0x1, P2 ;  /* 0x00000003c0077211 */ /* 0x081fe400010f0eff */
[C---:B------:R-:W-:Y:S02]  /*acb0*/  IADD3 R8, P2, PT, R10.reuse, R2, RZ ;  /* 0x000000020a087210 */ /* 0x040fe40007f5e0ff */
[----:B------:R-:W-:Y:S01]  /*acc0*/  F2FP.SATFINITE.E4M3.F32.PACK_AB_MERGE_C R63, R63, R62, RZ ;  /* 0x0000003e3f3f723e */ /* 0x000fe200048070ff */
[----:B------:R0:W-:Y:S01]  /*acd0*/  @P4 STG.E.U8 desc[UR20][R6.64], R37 ;  /* 0x0000002506004986 */ /* 0x0001e2000c101114 */
[C---:B------:R-:W-:Y:S01]  /*ace0*/  LEA.HI.X.SX32 R9, R10.reuse, R3, 0x1, P2 ;  /* 0x000000030a097211 */ /* 0x040fe200010f0eff */
[----:B------:R-:W-:Y:S01]  /*acf0*/  VIADD R10, R10, UR5 ;  /* 0x000000050a0a7c36 */ /* 0x000fe20008000000 */
[----:B--2---:R-:W-:Y:S01]  /*ad00*/  SHF.R.S32.HI R11, RZ, 0x8, R12 ;  /* 0x00000008ff0b7819 */ /* 0x004fe2000001140c */
[C---:B------:R-:W-:Y:S01]  /*ad10*/  VIADD R5, R0.reuse, 0x26 ;  /* 0x0000002600057836 */ /* 0x040fe20000000000 */
[----:B------:R-:W-:Y:S01]  /*ad20*/  F2FP.SATFINITE.E4M3.F32.PACK_AB_MERGE_C R65, R65, R64, RZ ;  /* 0x000000404141723e */ /* 0x000fe200048070ff */
[----:B------:R-:W-:Y:S01]  /*ad30*/  VIADD R12, R0, 0x27 ;  /* 0x00000027000c7836 */ /* 0x000fe20000000000 */
[----:B------:R-:W-:Y:S01]  /*ad40*/  F2FP.SATFINITE.E4M3.F32.PACK_AB_MERGE_C R67, R67, R66, RZ ;  /* 0x000000424343723e */ /* 0x000fe200048070ff */
[----:B------:R2:W-:Y:S01]  /*ad50*/  @P1 STG.E.U8 desc[UR20][R8.64], R11 ;  /* 0x0000000b08001986 */ /* 0x0005e2000c101114 */
[----:B------:R-:W-:-:S02]  /*ad60*/  IADD3 R4, P1, PT, R10, R2, RZ ;  /* 0x000000020a047210 */ /* 0x000fc40007f3e0ff */
[----:B-----5:R-:W-:Y:S01]  /*ad70*/  ISETP.LT.AND P2, PT, R13, UR4, !P0 ;  /* 0x000000040d007c0c */ /* 0x020fe2000c741270 */
[----:B------:R-:W5:Y:S01]  /*ad80*/  LDCU UR4, c[0x0][0x39c] ;  /* 0x00007380ff0477ac */ /* 0x000f620008000800 */
[----:B---3--:R-:W-:Y:S02]  /*ad90*/  ISETP.LT.AND P4, PT, R5, UR6, !P0 ;  /* 0x0000000605007c0c */ /* 0x008fe4000c781270 */
[CC--:B------:R-:W-:Y:S01]  /*ada0*/  LEA.HI.X.SX32 R5, R10.reuse, R3.reuse, 0x1, P1 ;  /* 0x000000030a057211 */ /* 0x0c0fe200008f0eff */
[----:B------:R-:W-:Y:S01]  /*adb0*/  VIADD R10, R10, UR5 ;  /* 0x000000050a0a7c36 */ /* 0x000fe20008000000 */
[----:B------:R-:W-:Y:S01]  /*adc0*/  PRMT R13, R39, 0x9910, RZ ;  /* 0x00009910270d7816 */ /* 0x000fe200000000ff */
[----:B------:R-:W3:Y:S01]  /*add0*/  LDCU UR6, c[0x0][0x39c] ;  /* 0x00007380ff0677ac */ /* 0x000ee20008000800 */
[----:B-1----:R-:W-:Y:S01]  /*ade0*/  ISETP.LT.AND P1, PT, R12, UR7, !P0 ;  /* 0x000000070c007c0c */ /* 0x002fe2000c721270 */
[----:B------:R1:W-:Y:S01]  /*adf0*/  @P5 STG.E.U8 desc[UR20][R4.64], R39 ;  /* 0x0000002704005986 */ /* 0x0003e2000c101114 */
[CC--:B0-----:R-:W-:Y:S01]  /*ae00*/  IADD3 R6, P5, PT, R10.reuse, R2.reuse, RZ ;  /* 0x000000020a067210 */ /* 0x0c1fe20007fbe0ff */
[C---:B--2---:R-:W-:Y:S01]  /*ae10*/  VIADD R11, R10.reuse, UR5 ;  /* 0x000000050a0b7c36 */ /* 0x044fe20008000000 */
[----:B------:R-:W-:Y:S01]  /*ae20*/  SHF.R.S32.HI R13, RZ, 0x8, R13 ;  /* 0x00000008ff0d7819 */ /* 0x000fe2000001140d */
[----:B------:R-:W0:Y:S01]  /*ae30*/  LDCU UR7, c[0x0][0x39c] ;  /* 0x00007380ff0777ac */ /* 0x000e220008000800 */
[-C--:B------:R-:W-:Y:S01]  /*ae40*/  LEA.HI.X.SX32 R7, R10, R3.reuse, 0x1, P5 ;  /* 0x000000030a077211 */ /* 0x080fe200028f0eff */
[C---:B------:R-:W-:Y:S01]  /*ae50*/  VIADD R10, R0.reuse, 0x28 ;  /* 0x00000028000a7836 */ /* 0x040fe20000000000 */
[----:B------:R-:W-:Y:S01]  /*ae60*/  IADD3 R8, P5, PT, R11, R2, RZ ;  /* 0x000000020b087210 */ /* 0x000fe20007fbe0ff */
[----:B------:R-:W-:Y:S01]  /*ae70*/  VIADD R12, R0, 0x29 ;  /* 0x00000029000c7836 */ /* 0x000fe20000000000 */
[----:B------:R-:W-:Y:S01]  /*ae80*/  F2FP.SATFINITE.E4M3.F32.PACK_AB_MERGE_C R69, R69, R68, RZ ;  /* 0x000000444545723e */ /* 0x000fe200048070ff */
[----:B------:R2:W-:Y:S01]  /*ae90*/  @P6 STG.E.U8 desc[UR20][R6.64], R13 ;  /* 0x0000000d06006986 */ /* 0x0005e2000c101114 */
[C---:B------:R-:W-:Y:S01]  /*aea0*/  LEA.HI.X.SX32 R9, R11.reuse, R3, 0x1, P5 ;  /* 0x000000030b097211 */ /* 0x040fe200028f0eff */
[----:B------:R-:W-:Y:S01]  /*aeb0*/  VIADD R11, R11, UR5 ;  /* 0x000000050b0b7c36 */ /* 0x000fe20008000000 */
[----:B-----5:R-:W-:Y:S01]  /*aec0*/  ISETP.LT.AND P5, PT, R10, UR4, !P0 ;  /* 0x000000040a007c0c */ /* 0x020fe2000c7a1270 */
[----:B------:R-:W5:Y:S01]  /*aed0*/  LDCU UR4, c[0x0][0x39c] ;  /* 0x00007380ff0477ac */ /* 0x000f620008000800 */
[----:B------:R-:W-:Y:S01]  /*aee0*/  PRMT R10, R41, 0x9910, RZ ;  /* 0x00009910290a7816 */ /* 0x000fe200000000ff */
[----:B------:R0:W-:Y:S01]  /*aef0*/  @P3 STG.E.U8 desc[UR20][R8.64], R41 ;  /* 0x0000002908003986 */ /* 0x0001e2000c101114 */
[----:B-1----:R-:W-:-:S02]  /*af00*/  IADD3 R4, P3, PT, R11, R2, RZ ;  /* 0x000000020b047210 */ /* 0x002fc40007f7e0ff */
[----:B------:R-:W-:Y:S02]  /*af10*/  F2FP.SATFINITE.E4M3.F32.PACK_AB_MERGE_C R71, R71, R70, RZ ;  /* 0x000000464747723e */ /* 0x000fe400048070ff */
[CC--:B------:R-:W-:Y:S01]  /*af20*/  LEA.HI.X.SX32 R5, R11.reuse, R3.reuse, 0x1, P3 ;  /* 0x000000030b057211 */ /* 0x0c0fe200018f0eff */
[----:B------:R-:W-:Y:S01]  /*af30*/  VIADD R11, R11, UR5 ;  /* 0x000000050b0b7c36 */ /* 0x000fe20008000000 */
[----:B--2---:R-:W-:Y:S02]  /*af40*/  SHF.R.S32.HI R13, RZ, 0x8, R10 ;  /* 0x00000008ff0d7819 */ /* 0x004fe4000001140a */
[----:B---3--:R-:W-:Y:S01]  /*af50*/  ISETP.LT.AND P3, PT, R12, UR6, !P0 ;  /* 0x000000060c007c0c */ /* 0x008fe2000c761270 */
[----:B------:R-:W1:Y:S01]  /*af60*/  LDCU UR6, c[0x0][0x39c] ;  /* 0x00007380ff0677ac */ /* 0x000e620008000800 */
[C---:B------:R-:W-:Y:S01]  /*af70*/  VIADD R10, R11.reuse, UR5 ;  /* 0x000000050b0a7c36 */ /* 0x040fe20008000000 */
[----:B------:R2:W-:Y:S01]  /*af80*/  @P2 STG.E.U8 desc[UR20][R4.64], R13 ;  /* 0x0000000d04002986 */ /* 0x0005e2000c101114 */
[----:B------:R-:W-:Y:S01]  /*af90*/  IADD3 R6, P2, PT, R11, R2, RZ ;  /* 0x000000020b067210 */ /* 0x000fe20007f5e0ff */
[C---:B0-----:R-:W-:Y:S01]  /*afa0*/  VIADD R8, R0.reuse, 0x2a ;  /* 0x0000002a00087836 */ /* 0x041fe20000000000 */
[----:B------:R-:W-:Y:S01]  /*afb0*/  PRMT R12, R43, 0x9910, RZ ;  /* 0x000099102b0c7816 */ /* 0x000fe200000000ff */
[----:B------:R-:W-:Y:S01]  /*afc0*/  VIADD R9, R0, 0x2b ;  /* 0x0000002b00097836 */ /* 0x000fe20000000000 */
[----:B------:R-:W-:-:S02]  /*afd0*/  LEA.HI.X.SX32 R7, R11, R3, 0x1, P2 ;  /* 0x000000030b077211 */ /* 0x000fc400010f0eff */
[----:B-----5:R-:W-:Y:S01]  /*afe0*/  ISETP.LT.AND P2, PT, R8, UR4, !P0 ;  /* 0x0000000408007c0c */ /* 0x020fe2000c741270 */
[----:B------:R-:W-:Y:S01]  /*aff0*/  IMAD.MOV.U32 R11, RZ, RZ, R12 ;  /* 0x000000ffff0b7224 */ /* 0x000fe200078e000c */
[C---:B------:R-:W-:Y:S01]  /*b000*/  IADD3 R8, P6, PT, R10.reuse, R2, RZ ;  /* 0x000000020a087210 */ /* 0x040fe20007fde0ff */
[----:B------:R0:W-:Y:S01]  /*b010*/  @P4 STG.E.U8 desc[UR20][R6.64], R43 ;  /* 0x0000002b06004986 */ /* 0x0001e2000c101114 */
[----:B------:R-:W-:Y:S01]  /*b020*/  ISETP.LT.AND P4, PT, R9, UR7, !P0 ;  /* 0x0000000709007c0c */ /* 0x000fe2000c781270 */
[----:B------:R-:W3:Y:S01]  /*b030*/  LDCU UR4, c[0x0][0x39c] ;  /* 0x00007380ff0477ac */ /* 0x000ee20008000800 */
[C---:B------:R-:W-:Y:S01]  /*b040*/  LEA.HI.X.SX32 R9, R10.reuse, R3, 0x1, P6 ;  /* 0x000000030a097211 */ /* 0x040fe200030f0eff */
[----:B------:R-:W-:Y:S01]  /*b050*/  VIADD R10, R10, UR5 ;  /* 0x000000050a0a7c36 */ /* 0x000fe20008000000 */
[----:B------:R-:W-:Y:S01]  /*b060*/  SHF.R.S32.HI R11, RZ, 0x8, R11 ;  /* 0x00000008ff0b7819 */ /* 0x000fe2000001140b */
[----:B--2---:R-:W-:Y:S01]  /*b070*/  VIADD R5, R0, 0x2c ;  /* 0x0000002c00057836 */ /* 0x004fe20000000000 */
[----:B------:R-:W2:Y:S01]  /*b080*/  LDCU UR7, c[0x0][0x39c] ;  /* 0x00007380ff0777ac */ /* 0x000ea20008000800 */
[----:B------:R-:W-:-:S02]  /*b090*/  PRMT R13, R45, 0x9910, RZ ;  /* 0x000099102d0d7816 */ /* 0x000fc400000000ff */
[-C--:B------:R-:W-:Y:S01]  /*b0a0*/  IADD3 R4, P6, PT, R10, R2.reuse, RZ ;  /* 0x000000020a047210 */ /* 0x080fe20007fde0ff */
[----:B------:R5:W-:Y:S01]  /*b0b0*/  @P1 STG.E.U8 desc[UR20][R8.64], R11 ;  /* 0x0000000b08001986 */ /* 0x000be2000c101114 */
[----:B-1----:R-:W-:Y:S01]  /*b0c0*/  ISETP.LT.AND P1, PT, R5, UR6, !P0 ;  /* 0x0000000605007c0c */ /* 0x002fe2000c721270 */
[----:B0-----:R-:W-:Y:S01]  /*b0d0*/  VIADD R7, R0, 0x2d ;  /* 0x0000002d00077836 */ /* 0x001fe20000000000 */
[C---:B------:R-:W-:Y:S01]  /*b0e0*/  LEA.HI.X.SX32 R5, R10.reuse, R3, 0x1, P6 ;  /* 0x000000030a057211 */ /* 0x040fe200030f0eff */
[----:B------:R-:W-:Y:S01]  /*b0f0*/  VIADD R10, R10, UR5 ;  /* 0x000000050a0a7c36 */ /* 0x000fe20008000000 */
[----:B------:R-:W0:Y:S01]  /*b100*/  LDCU UR6, c[0x0][0x39c] ;  /* 0x00007380ff0677ac */ /* 0x000e220008000800 */
[----:B------:R-:W-:Y:S02]  /*b110*/  SHF.R.S32.HI R13, RZ, 0x8, R13 ;  /* 0x00000008ff0d7819 */ /* 0x000fe4000001140d */
[----:B------:R1:W-:Y:S01]  /*b120*/  @P5 STG.E.U8 desc[UR20][R4.64], R45 ;  /* 0x0000002d04005986 */ /* 0x0003e2000c101114 */
[----:B------:R-:W-:-:S02]  /*b130*/  IADD3 R6, P6, PT, R10, R2, RZ ;  /* 0x000000020a067210 */ /* 0x000fc40007fde0ff */
[----:B---3--:R-:W-:Y:S01]  /*b140*/  ISETP.LT.AND P5, PT, R7, UR4, !P0 ;  /* 0x0000000407007c0c */ /* 0x008fe2000c7a1270 */
[C---:B-----5:R-:W-:Y:S01]  /*b150*/  VIADD R11, R10.reuse, UR5 ;  /* 0x000000050a0b7c36 */ /* 0x060fe20008000000 */
[-C--:B------:R-:W-:Y:S01]  /*b160*/  LEA.HI.X.SX32 R7, R10, R3.reuse, 0x1, P6 ;  /* 0x000000030a077211 */ /* 0x080fe200030f0eff */
[C---:B------:R-:W-:Y:S01]  /*b170*/  VIADD R9, R0.reuse, 0x2e ;  /* 0x0000002e00097836 */ /* 0x040fe20000000000 */
[----:B------:R-:W3:Y:S01]  /*b180*/  LDCU UR4, c[0x0][0x39c] ;  /* 0x00007380ff0477ac */ /* 0x000ee20008000800 */
[----:B------:R-:W-:Y:S01]  /*b190*/  VIADD R10, R0, 0x2f ;  /* 0x0000002f000a7836 */ /* 0x000fe20000000000 */
[----:B------:R-:W-:Y:S01]  /*b1a0*/  IADD3 R8, P6, PT, R11, R2, RZ ;  /* 0x000000020b087210 */ /* 0x000fe20007fde0ff */
[----:B------:R5:W-:Y:S01]  /*b1b0*/  @P3 STG.E.U8 desc[UR20][R6.64], R13 ;  /* 0x0000000d06003986 */ /* 0x000be2000c101114 */
[----:B--2---:R-:W-:Y:S01]  /*b1c0*/  ISETP.LT.AND P3, PT, R9, UR7, !P0 ;  /* 0x0000000709007c0c */ /* 0x004fe2000c761270 */
[----:B------:R-:W2:Y:S01]  /*b1d0*/  LDCU UR7, c[0x0][0x39c] ;  /* 0x00007380ff0777ac */ /* 0x000ea20008000800 */
[C---:B------:R-:W-:Y:S01]  /*b1e0*/  LEA.HI.X.SX32 R9, R11.reuse, R3, 0x1, P6 ;  /* 0x000000030b097211 */ /* 0x040fe200030f0eff */
[----:B------:R-:W-:Y:S01]  /*b1f0*/  VIADD R11, R11, UR5 ;  /* 0x000000050b0b7c36 */ /* 0x000fe20008000000 */
[----:B-1----:R-:W-:-:S02]  /*b200*/  PRMT R5, R47, 0x9910, RZ ;  /* 0x000099102f057816 */ /* 0x002fc400000000ff */
[----:B0-----:R-:W-:Y:S01]  /*b210*/  ISETP.LT.AND P6, PT, R10, UR6, !P0 ;  /* 0x000000060a007c0c */ /* 0x001fe2000c7c1270 */
[----:B------:R0:W-:Y:S01]  /*b220*/  @P2 STG.E.U8 desc[UR20][R8.64], R47 ;  /* 0x0000002f08002986 */ /* 0x0001e2000c101114 */
[CC--:B------:R-:W-:Y:S01]  /*b230*/  IADD3 R4, P2, PT, R11.reuse, R2.reuse, RZ ;  /* 0x000000020b047210 */ /* 0x0c0fe20007f5e0ff */
[C---:B------:R-:W-:Y:S01]  /*b240*/  VIADD R10, R11.reuse, UR5 ;  /* 0x000000050b0a7c36 */ /* 0x040fe20008000000 */
[----:B------:R-:W1:Y:S01]  /*b250*/  LDCU UR6, c[0x0][0x39c] ;  /* 0x00007380ff0677ac */ /* 0x000e620008000800 */
[----:B-----5:R-:W-:Y:S01]  /*b260*/  IMAD.MOV.U32 R13, RZ, RZ, R5 ;  /* 0x000000ffff0d7224 */ /* 0x020fe200078e0005 */
[----:B------:R-:W-:Y:S01]  /*b270*/  LEA.HI.X.SX32 R5, R11, R3, 0x1, P2 ;  /* 0x000000030b057211 */ /* 0x000fe200010f0eff */
[----:B------:R-:W-:Y:S01]  /*b280*/  VIADD R11, R0, 0x30 ;  /* 0x00000030000b7836 */ /* 0x000fe20000000000 */
[----:B------:R-:W-:Y:S02]  /*b290*/  IADD3 R6, P2, PT, R10, R2, RZ ;  /* 0x000000020a067210 */ /* 0x000fe40007f5e0ff */
[----:B------:R-:W-:-:S02]  /*b2a0*/  SHF.R.S32.HI R13, RZ, 0x8, R13 ;  /* 0x00000008ff0d7819 */ /* 0x000fc4000001140d */
[CC--:B------:R-:W-:Y:S01]  /*b2b0*/  LEA.HI.X.SX32 R7, R10.reuse, R3.reuse, 0x1, P2 ;  /* 0x000000030a077211 */ /* 0x0c0fe200010f0eff */
[----:B------:R-:W-:Y:S01]  /*b2c0*/  VIADD R10, R10, UR5 ;  /* 0x000000050a0a7c36 */ /* 0x000fe20008000000 */
[----:B------:R-:W-:Y:S01]  /*b2d0*/  PRMT R12, R49, 0x9910, RZ ;  /* 0x00009910310c7816 */ /* 0x000fe200000000ff */
[----:B------:R5:W-:Y:S01]  /*b2e0*/  @P4 STG.E.U8 desc[UR20][R4.64], R13 ;  /* 0x0000000d04004986 */ /* 0x000be2000c101114 */
[----:B---3--:R-:W-:Y:S01]  /*b2f0*/  ISETP.LT.AND P4, PT, R11, UR4, !P0 ;  /* 0x000000040b007c0c */ /* 0x008fe2000c781270 */
[----:B------:R-:W3:Y:S01]  /*b300*/  LDCU UR4, c[0x0][0x39c] ;  /* 0x00007380ff0477ac */ /* 0x000ee20008000800 */
[C---:B------:R-:W-:Y:S01]  /*b310*/  VIADD R11, R10.reuse, UR5 ;  /* 0x000000050a0b7c36 */ /* 0x040fe20008000000 */
[----:B------:R2:W-:Y:S01]  /*b320*/  @P1 STG.E.U8 desc[UR20][R6.64], R49 ;  /* 0x0000003106001986 */ /* 0x0005e2000c101114 */
[----:B0-----:R-:W-:Y:S02]  /*b330*/  IADD3 R8, P1, PT, R10, R2, RZ ;  /* 0x000000020a087210 */ /* 0x001fe40007f3e0ff */
[----:B-1----:R-:W-:Y:S01]  /*b340*/  ISETP.LT.AND P2, PT, R14, UR6, !P0 ;  /* 0x000000060e007c0c */ /* 0x002fe2000c741270 */
[----:B------:R-:W0:Y:S01]  /*b350*/  LDCU UR6, c[0x0][0x39c] ;  /* 0x00007380ff0677ac */ /* 0x000e220008000800 */
[-C--:B------:R-:W-:Y:S01]  /*b360*/  LEA.HI.X.SX32 R9, R10, R3.reuse, 0x1, P1 ;  /* 0x000000030a097211 */ /* 0x080fe200008f0eff */
[C---:B------:R-:W-:Y:S01]  /*b370*/  VIADD R14, R0.reuse, 0x43 ;  /* 0x00000043000e7836 */ /* 0x040fe20000000000 */
[----:B------:R-:W-:Y:S01]  /*b380*/  F2FP.SATFINITE.E4M3.F32.PACK_AB_MERGE_C R73, R73, R72, RZ ;  /* 0x000000484949723e */ /* 0x000fe200048070ff */
[C---:B-----5:R-:W-:Y:S01]  /*b390*/  VIADD R5, R0.reuse, 0x32 ;  /* 0x0000003200057836 */ /* 0x060fe20000000000 */
[----:B------:R-:W-:Y:S01]  /*b3a0*/  SHF.R.S32.HI R13, RZ, 0x8, R12 ;  /* 0x00000008ff0d7819 */ /* 0x000fe2000001140c */
[C---:B------:R-:W-:Y:S01]  /*b3b0*/  VIADD R12, R0.reuse, 0x36 ;  /* 0x00000036000c7836 */ /* 0x040fe20000000000 */
[----:B------:R-:W-:Y:S01]  /*b3c0*/  IADD3 R4, P1, PT, R11, R2, RZ ;  /* 0x000000020b047210 */ /* 0x000fe20007f3e0ff */
[----:B--2---:R-:W-:Y:S01]  /*b3d0*/  VIADD R6, R0, 0x33 ;  /* 0x0000003300067836 */ /* 0x004fe20000000000 */
[----:B------:R-:W-:Y:S01]  /*b3e0*/  PRMT R7, R51, 0x9910, RZ ;  /* 0x0000991033077816 */ /* 0x000fe200000000ff */
[----:B------:R1:W-:Y:S01]  /*b3f0*/  @P5 STG.E.U8 desc[UR20][R8.64], R13 ;  /* 0x0000000d08005986 */ /* 0x0003e2000c101114 */
[----:B------:R-:W-:Y:S01]  /*b400*/  ISETP.LT.AND P5, PT, R5, UR7, !P0 ;  /* 0x0000000705007c0c */ /* 0x000fe2000c7a1270 */
[----:B------:R-:W2:Y:S01]  /*b410*/  LDCU UR7, c[0x0][0x39c] ;  /* 0x00007380ff0777ac */ /* 0x000ea20008000800 */
[CC--:B------:R-:W-:Y:S01]  /*b420*/  LEA.HI.X.SX32 R5, R11.reuse, R3.reuse, 0x1, P1 ;  /* 0x000000030b057211 */ /* 0x0c0fe200008f0eff */
[----:B------:R-:W-:Y:S01]  /*b430*/  VIADD R11, R11, UR5 ;  /* 0x000000050b0b7c36 */ /* 0x000fe20008000000 */
[----:B---3--:R-:W-:Y:S01]  /*b440*/  ISETP.LT.AND P1, PT, R6, UR4, !P0 ;  /* 0x0000000406007c0c */ /* 0x008fe2000c721270 */
[----:B------:R-:W3:Y:S01]  /*b450*/  LDCU UR4, c[0x0][0x39c] ;  /* 0x00007380ff0477ac */ /* 0x000ee20008000800 */
[----:B------:R-:W-:Y:S01]  /*b460*/  F2FP.SATFINITE.E4M3.F32.PACK_AB_MERGE_C R75, R75, R74, RZ ;  /* 0x0000004a4b4b723e */ /* 0x000fe200048070ff */
[----:B------:R5:W-:Y:S01]  /*b470*/  @P3 STG.E.U8 desc[UR20][R4.64], R51 ;  /* 0x0000003304003986 */ /* 0x000be2000c101114 */
[C---:B------:R-:W-:Y:S01]  /*b480*/  IADD3 R6, P3, PT, R11.reuse, R2, RZ ;  /* 0x000000020b067210 */ /* 0x040fe20007f7e0ff */
[----:B------:R-:W-:Y:S01]  /*b490*/  VIADD R10, R11, UR5 ;  /* 0x000000050b0a7c36 */ /* 0x000fe20008000000 */
[----:B------:R-:W-:Y:S01]  /*b4a0*/  F2FP.SATFINITE.E4M3.F32.PACK_AB_MERGE_C R77, R77, R76, RZ ;  /* 0x0000004c4d4d723e */ /* 0x000fe200048070ff */
[----:B-1----:R-:W-:Y:S01]  /*b4b0*/  IMAD.MOV.U32 R9, RZ, RZ, R7 ;  /* 0x000000ffff097224 */ /* 0x002fe200078e0007 */
[----:B------:R-:W-:-:S02]  /*b4c0*/  LEA.HI.X.SX32 R7, R11, R3, 0x1, P3 ;  /* 0x000000030b077211 */ /* 0x000fc400018f0eff */
[CC--:B------:R-:W-:Y:S02]  /*b4d0*/  IADD3 R8, P3, PT, R10.reuse, R2.reuse, RZ ;  /* 0x000000020a087210 */ /* 0x0c0fe40007f7e0ff */
[----:B------:R-:W-:Y:S02]  /*b4e0*/  SHF.R.S32.HI R11, RZ, 0x8, R9 ;  /* 0x00000008ff0b7819 */ /* 0x000fe40000011409 */
[----:B------:R-:W-:Y:S01]  /*b4f0*/  LEA.HI.X.SX32 R9, R10, R3, 0x1, P3 ;  /* 0x000000030a097211 */ /* 0x000fe200018f0eff */
[----:B-----5:R-:W-:Y:S01]  /*b500*/  VIADD R4, R0, 0x34 ;  /* 0x0000003400047836 */ /* 0x020fe20000000000 */
[----:B------:R-:W-:Y:S01]  /*b510*/  PRMT R13, R53, 0x9910, RZ ;  /* 0x00009910350d7816 */ /* 0x000fe200000000ff */
[----:B------:R-:W-:Y:S01]  /*b520*/  VIADD R10, R10, UR5 ;  /* 0x000000050a0a7c36 */ /* 0x000fe20008000000 */
[----:B------:R1:W-:Y:S01]  /*b530*/  @P6 STG.E.U8 desc[UR20][R6.64], R11 ;  /* 0x0000000b06006986 */ /* 0x0003e2000c101114 */
[----:B------:R-:W-:Y:S01]  /*b540*/  VIADD R5, R0, 0x35 ;  /* 0x0000003500057836 */ /* 0x000fe20000000000 */
[----:B---3--:R-:W-:Y:S01]  /*b550*/  ISETP.LT.AND P3, PT, R4, UR4, !P0 ;  /* 0x0000000404007c0c */ /* 0x008fe2000c761270 */
[----:B------:R-:W3:Y:S01]  /*b560*/  LDCU UR4, c[0x0][0x39c] ;  /* 0x00007380ff0477ac */ /* 0x000ee20008000800 */
[----:B------:R5:W-:Y:S01]  /*b570*/  @P4 STG.E.U8 desc[UR20][R8.64], R53 ;  /* 0x0000003508004986 */ /* 0x000be2000c101114 */
[----:B------:R-:W-:-:S02]  /*b580*/  IADD3 R4, P4, PT, R10, R2, RZ ;  /* 0x000000020a047210 */ /* 0x000fc40007f9e0ff */
[----:B0-----:R-:W-:Y:S01]  /*b590*/  ISETP.LT.AND P6, PT, R5, UR6, !P0 ;  /* 0x0000000605007c0c */ /* 0x001fe2000c7c1270 */
[----:B------:R-:W0:Y:S01]  /*b5a0*/  LDCU UR6, c[0x0][0x39c] ;  /* 0x00007380ff0677ac */ /* 0x000e220008000800 */
[C---:B------:R-:W-:Y:S01]  /*b5b0*/  LEA.HI.X.SX32 R5, R10.reuse, R3, 0x1, P4 ;  /* 0x000000030a057211 */ /* 0x040fe200020f0eff */
[----:B------:R-:W-:Y:S01]  /*b5c0*/  VIADD R10, R10, UR5 ;  /* 0x000000050a0a7c36 */ /* 0x000fe20008000000 */
[----:B------:R-:W-:Y:S02]  /*b5d0*/  SHF.R.S32.HI R13, RZ, 0x8, R13 ;  /* 0x00000008ff0d7819 */ /* 0x000fe4000001140d */
[----:B--2---:R-:W-:Y:S01]  /*b5e0*/  ISETP.LT.AND P4, PT, R12, UR7, !P0 ;  /* 0x000000070c007c0c */ /* 0x004fe2000c781270 */
[C---:B-1----:R-:W-:Y:S01]  /*b5f0*/  VIADD R11, R10.reuse, UR5 ;  /* 0x000000050a0b7c36 */ /* 0x042fe20008000000 */
[----:B------:R-:W1:Y:S01]  /*b600*/  LDCU UR7, c[0x0][0x39c] ;  /* 0x00007380ff0777ac */ /* 0x000e620008000800 */
[----:B------:R2:W-:Y:S01]  /*b610*/  @P2 STG.E.U8 desc[UR20][R4.64], R13 ;  /* 0x0000000d04002986 */ /* 0x0005e2000c101114 */
[----:B------:R-:W-:Y:S01]  /*b620*/  IADD3 R6, P2, PT, R10, R2, RZ ;  /* 0x000000020a067210 */ /* 0x000fe20007f5e0ff */
[----:B------:R-:W-:Y:S01]  /*b630*/  VIADD R12, R0, 0x37 ;  /* 0x00000037000c7836 */ /* 0x000fe20000000000 */
[----:B-----5:R-:W-:-:S02]  /*b640*/  PRMT R9, R55, 0x9910, RZ ;  /* 0x0000991037097816 */ /* 0x020fc400000000ff */
[-C--:B------:R-:W-:Y:S02]  /*b650*/  LEA.HI.X.SX32 R7, R10, R3.reuse, 0x1, P2 ;  /* 0x000000030a077211 */ /* 0x080fe400010f0eff */
[----:B------:R-:W-:Y:S01]  /*b660*/  IADD3 R8, P2, PT, R11, R2, RZ ;  /* 0x000000020b087210 */ /* 0x000fe20007f5e0ff */
[----:B------:R-:W-:Y:S01]  /*b670*/  IMAD.MOV.U32 R10, RZ, RZ, R9 ;  /* 0x000000ffff0a7224 */ /* 0x000fe200078e0009 */
[----:B------:R-:W-:Y:S01]  /*b680*/  F2FP.SATFINITE.E4M3.F32.PACK_AB_MERGE_C R79, R79, R78, RZ ;  /* 0x0000004e4f4f723e */ /* 0x000fe200048070ff */
[----:B------:R5:W-:Y:S01]  /*b690*/  @P5 STG.E.U8 desc[UR20][R6.64], R55 ;  /* 0x0000003706005986 */ /* 0x000be2000c101114 */
[CC--:B------:R-:W-:Y:S01]  /*b6a0*/  LEA.HI.X.SX32 R9, R11.reuse, R3.reuse, 0x1, P2 ;  /* 0x000000030b097211 */ /* 0x0c0fe200010f0eff */
[----:B------:R-:W-:Y:S01]  /*b6b0*/  VIADD R11, R11, UR5 ;  /* 0x000000050b0b7c36 */ /* 0x000fe20008000000 */
[----:B--2---:R-:W-:Y:S01]  /*b6c0*/  SHF.R.S32.HI R13, RZ, 0x8, R10 ;  /* 0x00000008ff0d7819 */ /* 0x004fe2000001140a */
[----:B------:R-:W-:Y:S01]  /*b6d0*/  VIADD R5, R0, 0x38 ;  /* 0x0000003800057836 */ /* 0x000fe20000000000 */
[----:B---3--:R-:W-:Y:S01]  /*b6e0*/  ISETP.LT.AND P2, PT, R12, UR4, !P0 ;  /* 0x000000040c007c0c */ /* 0x008fe2000c741270 */
[C---:B------:R-:W-:Y:S01]  /*b6f0*/  VIADD R10, R0.reuse, 0x39 ;  /* 0x00000039000a7836 */ /* 0x040fe20000000000 */
[----:B------:R-:W2:Y:S01]  /*b700*/  LDCU UR4, c[0x0][0x39c] ;  /* 0x00007380ff0477ac */ /* 0x000ea20008000800 */
[----:B------:R3:W-:Y:S01]  /*b710*/  @P1 STG.E.U8 desc[UR20][R8.64], R13 ;  /* 0x0000000d08001986 */ /* 0x0007e2000c101114 */
[----:B------:R-:W-:Y:S01]  /*b720*/  IADD3 R4, P1, PT, R11, R2, RZ ;  /* 0x000000020b047210 */ /* 0x000fe20007f3e0ff */
[----:B------:R-:W-:Y:S01]  /*b730*/  VIADD R12, R0, 0x3a ;  /* 0x0000003a000c7836 */ /* 0x000fe20000000000 */
[----:B0-----:R-:W-:Y:S01]  /*b740*/  ISETP.LT.AND P5, PT, R5, UR6, !P0 ;  /* 0x0000000605007c0c */ /* 0x001fe2000c7a1270 */
[----:B------:R-:W0:Y:S01]  /*b750*/  LDCU UR6, c[0x0][0x39c] ;  /* 0x00007380ff0677ac */ /* 0x000e220008000800 */
[C---:B------:R-:W-:Y:S01]  /*b760*/  LEA.HI.X.SX32 R5, R11.reuse, R3, 0x1, P1 ;  /* 0x000000030b057211 */ /* 0x040fe200008f0eff */
[----:B------:R-:W-:Y:S01]  /*b770*/  VIADD R11, R11, UR5 ;  /* 0x000000050b0b7c36 */ /* 0x000fe20008000000 */
[----:B-----5:R-:W-:-:S02]  /*b780*/  PRMT R7, R57, 0x9910, RZ ;  /* 0x0000991039077816 */ /* 0x020fc400000000ff */
[----:B-1----:R-:W-:Y:S01]  /*b790*/  ISETP.LT.AND P1, PT, R10, UR7, !P0 ;  /* 0x000000070a007c0c */ /* 0x002fe2000c721270 */
[----:B------:R1:W-:Y:S01]  /*b7a0*/  @P3 STG.E.U8 desc[UR20][R4.64], R57 ;  /* 0x0000003904003986 */ /* 0x0003e2000c101114 */
[-C--:B------:R-:W-:Y:S01]  /*b7b0*/  IADD3 R6, P3, PT, R11, R2.reuse, RZ ;  /* 0x000000020b067210 */ /* 0x080fe20007f7e0ff */
[----:B---3--:R-:W-:Y:S01]  /*b7c0*/  IMAD.MOV.U32 R8, RZ, RZ, R7 ;  /* 0x000000ffff087224 */ /* 0x008fe200078e0007 */
[----:B------:R-:W-:Y:S01]  /*b7d0*/  PRMT R13, R59, 0x9910, RZ ;  /* 0x000099103b0d7816 */ /* 0x000fe200000000ff */
[C---:B------:R-:W-:Y:S01]  /*b7e0*/  VIADD R10, R11.reuse, UR5 ;  /* 0x000000050b0a7c36 */ /* 0x040fe20008000000 */
[----:B------:R-:W-:Y:S01]  /*b7f0*/  LEA.HI.X.SX32 R7, R11, R3, 0x1, P3 ;  /* 0x000000030b077211 */ /* 0x000fe200018f0eff */
[----:B------:R-:W3:Y:S01]  /*b800*/  LDCU UR7, c[0x0][0x39c] ;  /* 0x00007380ff0777ac */ /* 0x000ee20008000800 */
[----:B------:R-:W-:Y:S02]  /*b810*/  SHF.R.S32.HI R11, RZ, 0x8, R8 ;  /* 0x00000008ff0b7819 */ /* 0x000fe40000011408 */
[----:B------:R-:W-:-:S02]  /*b820*/  IADD3 R8, P3, PT, R10, R2, RZ ;  /* 0x000000020a087210 */ /* 0x000fc40007f7e0ff */
[----:B------:R-:W-:Y:S01]  /*b830*/  SHF.R.S32.HI R13, RZ, 0x8, R13 ;  /* 0x00000008ff0d7819 */ /* 0x000fe2000001140d */
[----:B------:R5:W-:Y:S01]  /*b840*/  @P6 STG.E.U8 desc[UR20][R6.64], R11 ;  /* 0x0000000b06006986 */ /* 0x000be2000c101114 */
[C---:B------:R-:W-:Y:S01]  /*b850*/  LEA.HI.X.SX32 R9, R10.reuse, R3, 0x1, P3 ;  /* 0x000000030a097211 */ /* 0x040fe200018f0eff */
[----:B------:R-:W-:Y:S01]  /*b860*/  VIADD R10, R10, UR5 ;  /* 0x000000050a0a7c36 */ /* 0x000fe20008000000 */
[----:B--2---:R-:W-:Y:S01]  /*b870*/  ISETP.LT.AND P3, PT, R12, UR4, !P0 ;  /* 0x000000040c007c0c */ /* 0x004fe2000c761270 */
[----:B------:R-:W2:Y:S01]  /*b880*/  LDCU UR4, c[0x0][0x39c] ;  /* 0x00007380ff0477ac */ /* 0x000ea20008000800 */
[----:B------:R-:W-:Y:S01]  /*b890*/  VIADD R12, R0, 0x3b ;  /* 0x0000003b000c7836 */ /* 0x000fe20000000000 */
[----:B------:R3:W-:Y:S01]  /*b8a0*/  @P4 STG.E.U8 desc[UR20][R8.64], R59 ;  /* 0x0000003b08004986 */ /* 0x0007e2000c101114 */
[----:B-1----:R-:W-:Y:S02]  /*b8b0*/  IADD3 R4, P4, PT, R10, R2, RZ ;  /* 0x000000020a047210 */ /* 0x002fe40007f9e0ff */
[----:B------:R-:W-:-:S02]  /*b8c0*/  F2FP.SATFINITE.E4M3.F32.PACK_AB_MERGE_C R81, R81, R80, RZ ;  /* 0x000000505151723e */ /* 0x000fc400048070ff */
[CC--:B------:R-:W-:Y:S01]  /*b8d0*/  LEA.HI.X.SX32 R5, R10.reuse, R3.reuse, 0x1, P4 ;  /* 0x000000030a057211 */ /* 0x0c0fe200020f0eff */
[----:B------:R-:W-:Y:S01]  /*b8e0*/  VIADD R10, R10, UR5 ;  /* 0x000000050a0a7c36 */ /* 0x000fe20008000000 */
[----:B0-----:R-:W-:Y:S01]  /*b8f0*/  ISETP.LT.AND P4, PT, R12, UR6, !P0 ;  /* 0x000000060c007c0c */ /* 0x001fe2000c781270 */
[----:B------:R-:W0:Y:S01]  /*b900*/  LDCU UR6, c[0x0][0x39c] ;  /* 0x00007380ff0677ac */ /* 0x000e220008000800 */
[----:B------:R-:W-:Y:S01]  /*b910*/  PRMT R12, R61, 0x9910, RZ ;  /* 0x000099103d0c7816 */ /* 0x000fe200000000ff */
[----:B------:R1:W-:Y:S01]  /*b920*/  @P2 STG.E.U8 desc[UR20][R4.64], R13 ;  /* 0x0000000d04002986 */ /* 0x0003e2000c101114 */
[----:B-----5:R-:W-:Y:S01]  /*b930*/  IADD3 R6, P2, PT, R10, R2, RZ ;  /* 0x000000020a067210 */ /* 0x020fe20007f5e0ff */
[----:B---3--:R-:W-:Y:S01]  /*b940*/  VIADD R8, R0, 0x3c ;  /* 0x0000003c00087836 */ /* 0x008fe20000000000 */
[----:B------:R-:W-:Y:S01]  /*b950*/  F2FP.SATFINITE.E4M3.F32.PACK_AB_MERGE_C R83, R83, R82, RZ ;  /* 0x000000525353723e */ /* 0x000fe200048070ff */
[C---:B------:R-:W-:Y:S01]  /*b960*/  VIADD R11, R10.reuse, UR5 ;  /* 0x000000050a0b7c36 */ /* 0x040fe20008000000 */
[-C--:B------:R-:W-:Y:S01]  /*b970*/  LEA.HI.X.SX32 R7, R10, R3.reuse, 0x1, P2 ;  /* 0x000000030a077211 */ /* 0x080fe200010f0eff */
[----:B------:R-:W-:Y:S01]  /*b980*/  VIADD R9, R0, 0x3d ;  /* 0x0000003d00097836 */ /* 0x000fe20000000000 */
[----:B--2---:R-:W-:Y:S01]  /*b990*/  ISETP.LT.AND P2, PT, R8, UR4, !P0 ;  /* 0x0000000408007c0c */ /* 0x004fe2000c741270 */
[----:B------:R-:W-:Y:S01]  /*b9a0*/  IMAD.MOV.U32 R10, RZ, RZ, R12 ;  /* 0x000000ffff0a7224 */ /* 0x000fe200078e000c */
[-C--:B------:R-:W-:Y:S01]  /*b9b0*/  IADD3 R8, P6, PT, R11, R2.reuse, RZ ;  /* 0x000000020b087210 */ /* 0x080fe20007fde0ff */
[----:B------:R2:W-:Y:S01]  /*b9c0*/  @P5 STG.E.U8 desc[UR20][R6.64], R61 ;  /* 0x0000003d06005986 */ /* 0x0005e2000c101114 */
[----:B------:R-:W-:Y:S01]  /*b9d0*/  ISETP.LT.AND P5, PT, R9, UR7, !P0 ;  /* 0x0000000709007c0c */ /* 0x000fe2000c7a1270 */
[----:B------:R-:W3:Y:S01]  /*b9e0*/  LDCU UR4, c[0x0][0x39c] ;  /* 0x00007380ff0477ac */ /* 0x000ee20008000800 */
[CC--:B------:R-:W-:Y:S01]  /*b9f0*/  LEA.HI.X.SX32 R9, R11.reuse, R3.reuse, 0x1, P6 ;  /* 0x000000030b097211 */ /* 0x0c0fe200030f0eff */
[----:B------:R-:W-:Y:S01]  /*ba00*/  VIADD R11, R11, UR5 ;  /* 0x000000050b0b7c36 */ /* 0x000fe20008000000 */
[----:B-1----:R-:W-:Y:S01]  /*ba10*/  SHF.R.S32.HI R13, RZ, 0x8, R10 ;  /* 0x00000008ff0d7819 */ /* 0x002fe2000001140a */
[C---:B------:R-:W-:Y:S01]  /*ba20*/  VIADD R5, R0.reuse, 0x3e ;  /* 0x0000003e00057836 */ /* 0x040fe20000000000 */
[----:B------:R-:W1:Y:S01]  /*ba30*/  LDCU UR7, c[0x0][0x39c] ;  /* 0x00007380ff0777ac */ /* 0x000e620008000800 */
[----:B------:R-:W-:Y:S01]  /*ba40*/  PRMT R10, R63, 0x9910, RZ ;  /* 0x000099103f0a7816 */ /* 0x000fe200000000ff */
[C---:B------:R-:W-:Y:S01]  /*ba50*/  VIADD R12, R0.reuse, 0x41 ;  /* 0x00000041000c7836 */ /* 0x040fe20000000000 */
[----:B------:R-:W-:Y:S01]  /*ba60*/  IADD3 R4, P6, PT, R11, R2, RZ ;  /* 0x000000020b047210 */ /* 0x000fe20007fde0ff */
[----:B------:R5:W-:Y:S01]  /*ba70*/  @P1 STG.E.U8 desc[UR20][R8.64], R13 ;  /* 0x0000000d08001986 */ /* 0x000be2000c101114 */
[----:B0-----:R-:W-:Y:S01]  /*ba80*/  ISETP.LT.AND P1, PT, R5, UR6, !P0 ;  /* 0x0000000605007c0c */ /* 0x001fe2000c721270 */
[----:B--2---:R-:W-:Y:S01]  /*ba90*/  VIADD R7, R0, 0x3f ;  /* 0x0000003f00077836 */ /* 0x004fe20000000000 */
[C---:B------:R-:W-:Y:S01]  /*baa0*/  LEA.HI.X.SX32 R5, R11.reuse, R3, 0x1, P6 ;  /* 0x000000030b057211 */ /* 0x040fe200030f0eff */
[----:B------:R-:W-:Y:S01]  /*bab0*/  VIADD R11, R11, UR5 ;  /* 0x000000050b0b7c36 */ /* 0x000fe20008000000 */
[----:B------:R-:W0:Y:S01]  /*bac0*/  LDCU UR6, c[0x0][0x39c] ;  /* 0x00007380ff0677ac */ /* 0x000e220008000800 */
[----:B------:R-:W-:-:S02]  /*bad0*/  F2FP.SATFINITE.E4M3.F32.PACK_AB_MERGE_C R85, R85, R84, RZ ;  /* 0x000000545555723e */ /* 0x000fc400048070ff */
[----:B------:R2:W-:Y:S01]  /*bae0*/  @P3 STG.E.U8 desc[UR20][R4.64], R63 ;  /* 0x0000003f04003986 */ /* 0x0005e2000c101114 */
[-C--:B------:R-:W-:Y:S02]  /*baf0*/  IADD3 R6, P6, PT, R11, R2.reuse, RZ ;  /* 0x000000020b067210 */ /* 0x080fe40007fde0ff */
[----:B---3--:R-:W-:Y:S01]  /*bb00*/  ISETP.LT.AND P3, PT, R7, UR4, !P0 ;  /* 0x0000000407007c0c */ /* 0x008fe2000c761270 */
[----:B-----5:R-:W-:Y:S01]  /*bb10*/  IMAD.MOV.U32 R8, RZ, RZ, R10 ;  /* 0x000000ffff087224 */ /* 0x020fe200078e000a */
[C---:B------:R-:W-:Y:S01]  /*bb20*/  LEA.HI.X.SX32 R7, R11.reuse, R3, 0x1, P6 ;  /* 0x000000030b077211 */ /* 0x040fe200030f0eff */
[----:B------:R-:W-:Y:S01]  /*bb30*/  VIADD R10, R11, UR5 ;  /* 0x000000050b0a7c36 */ /* 0x000fe20008000000 */
[----:B------:R-:W3:Y:S01]  /*bb40*/  LDCU UR4, c[0x0][0x39c] ;  /* 0x00007380ff0477ac */ /* 0x000ee20008000800 */
[----:B------:R-:W-:Y:S01]  /*bb50*/  VIADD R9, R0, 0x40 ;  /* 0x0000004000097836 */ /* 0x000fe20000000000 */
[----:B------:R-:W-:Y:S02]  /*bb60*/  SHF.R.S32.HI R11, RZ, 0x8, R8 ;  /* 0x00000008ff0b7819 */ /* 0x000fe40000011408 */
[----:B------:R-:W-:-:S02]  /*bb70*/  IADD3 R8, P6, PT, R10, R2, RZ ;  /* 0x000000020a087210 */ /* 0x000fc40007fde0ff */
[----:B------:R-:W-:Y:S01]  /*bb80*/  PRMT R13, R65, 0x9910, RZ ;  /* 0x00009910410d7816 */ /* 0x000fe200000000ff */
[----:B------:R5:W-:Y:S01]  /*bb90*/  @P4 STG.E.U8 desc[UR20][R6.64], R11 ;  /* 0x0000000b06004986 */ /* 0x000be2000c101114 */
[----:B-1----:R-:W-:Y:S01]  /*bba0*/  ISETP.LT.AND P4, PT, R9, UR7, !P0 ;  /* 0x0000000709007c0c */ /* 0x002fe2000c781270 */
[----:B------:R-:W1:Y:S01]  /*bbb0*/  LDCU UR7, c[0x0][0x39c] ;  /* 0x00007380ff0777ac */ /* 0x000e620008000800 */
[CC--:B------:R-:W-:Y:S01]  /*bbc0*/  LEA.HI.X.SX32 R9, R10.reuse, R3.reuse, 0x1, P6 ;  /* 0x000000030a097211 */ /* 0x0c0fe200030f0eff */
[----:B------:R-:W-:Y:S01]  /*bbd0*/  VIADD R10, R10, UR5 ;  /* 0x000000050a0a7c36 */ /* 0x000fe20008000000 */
[----:B------:R-:W-:Y:S02]  /*bbe0*/  SHF.R.S32.HI R13, RZ, 0x8, R13 ;  /* 0x00000008ff0d7819 */ /* 0x000fe4000001140d */
[----:B0-----:R-:W-:Y:S01]  /*bbf0*/  ISETP.LT.AND P6, PT, R12, UR6, !P0 ;  /* 0x000000060c007c0c */ /* 0x001fe2000c7c1270 */
[----:B------:R0:W-:Y:S01]  /*bc00*/  @P2 STG.E.U8 desc[UR20][R8.64], R65 ;  /* 0x0000004108002986 */ /* 0x0001e2000c101114 */
[C---:B--2---:R-:W-:Y:S01]  /*bc10*/  IADD3 R4, P2, PT, R10.reuse, R2, RZ ;  /* 0x000000020a047210 */ /* 0x044fe20007f5e0ff */
[----:B------:R-:W2:Y:S01]  /*bc20*/  LDCU UR6, c[0x0][0x39c] ;  /* 0x00007380ff0677ac */ /* 0x000ea20008000800 */
[----:B------:R-:W-:Y:S01]  /*bc30*/  PRMT R12, R67, 0x9910, RZ ;  /* 0x00009910430c7816 */ /* 0x000fe200000000ff */
[C---:B-----5:R-:W-:Y:S01]  /*bc40*/  VIADD R11, R10.reuse, UR5 ;  /* 0x000000050a0b7c36 */ /* 0x060fe20008000000 */
[----:B------:R-:W-:Y:S01]  /*bc50*/  LEA.HI.X.SX32 R5, R10, R3, 0x1, P2 ;  /* 0x000000030a057211 */ /* 0x000fe200010f0eff */
[----:B------:R-:W-:Y:S01]  /*bc60*/  VIADD R10, R0, 0x42 ;  /* 0x00000042000a7836 */ /* 0x000fe20000000000 */
[----:B------:R-:W-:-:S02]  /*bc70*/  F2FP.SATFINITE.E4M3.F32.PACK_AB_MERGE_C R87, R87, R86, RZ ;  /* 0x000000565757723e */ /* 0x000fc400048070ff */
[C---:B------:R-:W-:Y:S01]  /*bc80*/  IADD3 R6, P2, PT, R11.reuse, R2, RZ ;  /* 0x000000020b067210 */ /* 0x040fe20007f5e0ff */
[----:B------:R5:W-:Y:S01]  /*bc90*/  @P5 STG.E.U8 desc[UR20][R4.64], R13 ;  /* 0x0000000d04005986 */ /* 0x000be2000c101114 */
[----:B---3--:R-:W-:Y:S01]  /*bca0*/  ISETP.LT.AND P5, PT, R10, UR4, !P0 ;  /* 0x000000040a007c0c */ /* 0x008fe2000c7a1270 */
[----:B------:R-:W3:Y:S01]  /*bcb0*/  LDCU UR4, c[0x0][0x39c] ;  /* 0x00007380ff0477ac */ /* 0x000ee20008000800 */
[CC--:B------:R-:W-:Y:S01]  /*bcc0*/  LEA.HI.X.SX32 R7, R11.reuse, R3.reuse, 0x1, P2 ;  /* 0x000000030b077211 */ /* 0x0c0fe200010f0eff */
[----:B------:R-:W-:Y:S01]  /*bcd0*/  VIADD R11, R11, UR5 ;  /* 0x000000050b0b7c36 */ /* 0x000fe20008000000 */
[----:B------:R-:W-:Y:S02]  /*bce0*/  F2FP.SATFINITE.E4M3.F32.PACK_AB_MERGE_C R89, R89, R88, RZ ;  /* 0x000000585959723e */ /* 0x000fe400048070ff */
[----:B------:R-:W-:Y:S01]  /*bcf0*/  F2FP.SATFINITE.E4M3.F32.PACK_AB_MERGE_C R91, R91, R90, RZ ;  /* 0x0000005a5b5b723e */ /* 0x000fe200048070ff */
[----:B------:R1:W-:Y:S01]  /*bd00*/  @P1 STG.E.U8 desc[UR20][R6.64], R67 ;  /* 0x0000004306001986 */ /* 0x0003e2000c101114 */
[CC--:B0-----:R-:W-:Y:S01]  /*bd10*/  IADD3 R8, P1, PT, R11.reuse, R2.reuse, RZ ;  /* 0x000000020b087210 */ /* 0x0c1fe20007f3e0ff */
[C---:B------:R-:W-:Y:S01]  /*bd20*/  VIADD R10, R11.reuse, UR5 ;  /* 0x000000050b0a7c36 */ /* 0x040fe20008000000 */
[----:B--2---:R-:W-:Y:S01]  /*bd30*/  ISETP.LT.AND P2, PT, R14, UR6, !P0 ;  /* 0x000000060e007c0c */ /* 0x004fe2000c741270 */
[C---:B-----5:R-:W-:Y:S01]  /*bd40*/  VIADD R5, R0.reuse, 0x44 ;  /* 0x0000004400057836 */ /* 0x060fe20000000000 */
[-C--:B------:R-:W-:Y:S01]  /*bd50*/  LEA.HI.X.SX32 R9, R11, R3.reuse, 0x1, P1 ;  /* 0x000000030b097211 */ /* 0x080fe200008f0eff */
[----:B------:R-:W0:Y:S01]  /*bd60*/  LDCU UR6, c[0x0][0x39c] ;  /* 0x00007380ff0677ac */ /* 0x000e220008000800 */
[----:B------:R-:W-:Y:S01]  /*bd70*/  SHF.R.S32.HI R11, RZ, 0x8, R12 ;  /* 0x00000008ff0b7819 */ /* 0x000fe2000001140c */
[----:B------:R-:W-:Y:S01]  /*bd80*/  VIADD R12, R0, 0x48 ;  /* 0x00000048000c7836 */ /* 0x000fe20000000000 */
[-C--:B------:R-:W-:Y:S01]  /*bd90*/  IADD3 R4, P1, PT, R10, R2.reuse, RZ ;  /* 0x000000020a047210 */ /* 0x080fe20007f3e0ff */
[C---:B------:R-:W-:Y:S01]  /*bda0*/  VIADD R14, R0.reuse, 0x55 ;  /* 0x00000055000e7836 */ /* 0x040fe20000000000 */
[----:B------:R-:W-:Y:S01]  /*bdb0*/  PRMT R13, R69, 0x9910, RZ ;  /* 0x00009910450d7816 */ /* 0x000fe200000000ff */
[----:B-1----:R-:W-:Y:S01]  /*bdc0*/  VIADD R6, R0, 0x45 ;  /* 0x0000004500067836 */ /* 0x002fe20000000000 */
[----:B------:R1:W-:Y:S01]  /*bdd0*/  @P3 STG.E.U8 desc[UR20][R8.64], R11 ;  /* 0x0000000b08003986 */ /* 0x0003e2000c101114 */
[----:B------:R-:W-:Y:S01]  /*bde0*/  ISETP.LT.AND P3, PT, R5, UR7, !P0 ;  /* 0x0000000705007c0c */ /* 0x000fe2000c761270 */
[----:B------:R-:W2:Y:S01]  /*bdf0*/  LDCU UR7, c[0x0][0x39c] ;  /* 0x00007380ff0777ac */ /* 0x000ea20008000800 */
[C---:B------:R-:W-:Y:S01]  /*be00*/  LEA.HI.X.SX32 R5, R10.reuse, R3, 0x1, P1 ;  /* 0x000000030a057211 */ /* 0x040fe200008f0eff */
[----:B------:R-:W-:Y:S01]  /*be10*/  VIADD R10, R10, UR5 ;  /* 0x000000050a0a7c36 */ /* 0x000fe20008000000 */
[----:B---3--:R-:W-:Y:S01]  /*be20*/  ISETP.LT.AND P1, PT, R6, UR4, !P0 ;  /* 0x0000000406007c0c */ /* 0x008fe2000c721270 */
[----:B------:R-:W3:Y:S01]  /*be30*/  LDCU UR4, c[0x0][0x39c] ;  /* 0x00007380ff0477ac */ /* 0x000ee20008000800 */
[----:B------:R-:W-:Y:S01]  /*be40*/  SHF.R.S32.HI R13, RZ, 0x8, R13 ;  /* 0x00000008ff0d7819 */ /* 0x000fe2000001140d */
[----:B------:R5:W-:Y:S01]  /*be50*/  @P4 STG.E.U8 desc[UR20][R4.64], R69 ;  /* 0x0000004504004986 */ /* 0x000be2000c101114 */
[----:B------:R-:W-:-:S02]  /*be60*/  IADD3 R6, P4, PT, R10, R2, RZ ;  /* 0x000000020a067210 */ /* 0x000fc40007f9e0ff */
[----:B------:R-:W-:Y:S01]  /*be70*/  F2FP.SATFINITE.E4M3.F32.PACK_AB_MERGE_C R93, R93, R92, RZ ;  /* 0x0000005c5d5d723e */ /* 0x000fe200048070ff */
[C---:B-1----:R-:W-:Y:S01]  /*be80*/  VIADD R11, R10.reuse, UR5 ;  /* 0x000000050a0b7c36 */ /* 0x042fe20008000000 */
[-C--:B------:R-:W-:Y:S02]  /*be90*/  LEA.HI.X.SX32 R7, R10, R3.reuse, 0x1, P4 ;  /* 0x000000030a077211 */ /* 0x080fe400020f0eff */
[----:B------:R-:W-:Y:S02]  /*bea0*/  PRMT R10, R71, 0x9910, RZ ;  /* 0x00009910470a7816 */ /* 0x000fe400000000ff */
[----:B------:R-:W-:Y:S01]  /*beb0*/  IADD3 R8, P4, PT, R11, R2, RZ ;  /* 0x000000020b087210 */ /* 0x000fe20007f9e0ff */
[----:B------:R1:W-:Y:S01]  /*bec0*/  @P6 STG.E.U8 desc[UR20][R6.64], R13 ;  /* 0x0000000d06006986 */ /* 0x0003e2000c101114 */
[----:B------:R-:W-:Y:S01]  /*bed0*/  F2FP.SATFINITE.E4M3.F32.PACK_AB_MERGE_C R95, R95, R94, RZ ;  /* 0x0000005e5f5f723e */ /* 0x000fe200048070ff */
[C---:B-----5:R-:W-:Y:S01]  /*bee0*/  VIADD R4, R0.reuse, 0x46 ;  /* 0x0000004600047836 */ /* 0x060fe20000000000 */
[C---:B------:R-:W-:Y:S01]  /*bef0*/  LEA.HI.X.SX32 R9, R11.reuse, R3, 0x1, P4 ;  /* 0x000000030b097211 */ /* 0x040fe200020f0eff */
[----:B------:R-:W-:Y:S01]  /*bf00*/  VIADD R11, R11, UR5 ;  /* 0x000000050b0b7c36 */ /* 0x000fe20008000000 */
[----:B------:R-:W-:Y:S01]  /*bf10*/  F2FP.SATFINITE.E4M3.F32.PACK_AB_MERGE_C R97, R97, R96, RZ ;  /* 0x000000606161723e */ /* 0x000fe200048070ff */
[----:B------:R-:W-:Y:S01]  /*bf20*/  VIADD R5, R0, 0x47 ;  /* 0x0000004700057836 */ /* 0x000fe20000000000 */
[----:B---3--:R-:W-:Y:S01]  /*bf30*/  ISETP.LT.AND P4, PT, R4, UR4, !P0 ;  /* 0x0000000404007c0c */ /* 0x008fe2000c781270 */
[----:B------:R3:W-:Y:S01]  /*bf40*/  @P5 STG.E.U8 desc[UR20][R8.64], R71 ;  /* 0x0000004708005986 */ /* 0x0007e2000c101114 */
[----:B------:R-:W-:Y:S01]  /*bf50*/  IADD3 R4, P5, PT, R11, R2, RZ ;  /* 0x000000020b047210 */ /* 0x000fe20007fbe0ff */
[----:B------:R-:W5:Y:S01]  /*bf60*/  LDCU UR4, c[0x0][0x39c] ;  /* 0x00007380ff0477ac */ /* 0x000f620008000800 */
[----:B0-----:R-:W-:-:S02]  /*bf70*/  ISETP.LT.AND P6, PT, R5, UR6, !P0 ;  /* 0x0000000605007c0c */ /* 0x001fc4000c7c1270 */
[CC--:B------:R-:W-:Y:S01]  /*bf80*/  LEA.HI.X.SX32 R5, R11.reuse, R3.reuse, 0x1, P5 ;  /* 0x000000030b057211 */ /* 0x0c0fe200028f0eff */
[----:B------:R-:W-:Y:S01]  /*bf90*/  VIADD R11, R11, UR5 ;  /* 0x000000050b0b7c36 */ /* 0x000fe20008000000 */
[----:B-1----:R-:W-:Y:S01]  /*bfa0*/  SHF.R.S32.HI R13, RZ, 0x8, R10 ;  /* 0x00000008ff0d7819 */ /* 0x002fe2000001140a */
[----:B------:R-:W0:Y:S01]  /*bfb0*/  LDCU UR6, c[0x0][0x39c] ;  /* 0x00007380ff0677ac */ /* 0x000e220008000800 */
[----:B--2---:R-:W-:Y:S01]  /*bfc0*/  ISETP.LT.AND P5, PT, R12, UR7, !P0 ;  /* 0x000000070c007c0c */ /* 0x004fe2000c7a1270 */
[----:B------:R-:W-:Y:S01]  /*bfd0*/  VIADD R10, R11, UR5 ;  /* 0x000000050b0a7c36 */ /* 0x000fe20008000000 */
[----:B------:R-:W-:Y:S01]  /*bfe0*/  F2FP.SATFINITE.E4M3.F32.PACK_AB_MERGE_C R99, R99, R98, RZ ;  /* 0x000000626363723e */ /* 0x000fe200048070ff */
[----:B------:R1:W-:Y:S01]  /*bff0*/  @P2 STG.E.U8 desc[UR20][R4.64], R13 ;  /* 0x0000000d04002986 */ /* 0x0003e2000c101114 */
[----:B------:R-:W-:Y:S01]  /*c000*/  IADD3 R6, P2, PT, R11, R2, RZ ;  /* 0x000000020b067210 */ /* 0x000fe20007f5e0ff */
[----:B------:R-:W-:Y:S01]  /*c010*/  VIADD R12, R0, 0x49 ;  /* 0x00000049000c7836 */ /* 0x000fe20000000000 */
[----:B---3--:R-:W-:Y:S01]  /*c020*/  PRMT R9, R73, 0x9910, RZ ;  /* 0x0000991049097816 */ /* 0x008fe200000000ff */
[----:B------:R-:W2:Y:S01]  /*c030*/  LDCU UR7, c[0x0][0x39c] ;  /* 0x00007380ff0777ac */ /* 0x000ea20008000800 */
[----:B------:R-:W-:-:S02]  /*c040*/  LEA.HI.X.SX32 R7, R11, R3, 0x1, P2 ;  /* 0x000000030b077211 */ /* 0x000fc400010f0eff */
[C---:B------:R-:W-:Y:S01]  /*c050*/  IADD3 R8, P2, PT, R10.reuse, R2, RZ ;  /* 0x000000020a087210 */ /* 0x040fe20007f5e0ff */
[----:B------:R-:W-:Y:S01]  /*c060*/  IMAD.MOV.U32 R11, RZ, RZ, R9 ;  /* 0x000000ffff0b7224 */ /* 0x000fe200078e0009 */
[----:B------:R-:W-:Y:S01]  /*c070*/  F2FP.SATFINITE.E4M3.F32.PACK_AB_MERGE_C R101, R101, R100, RZ ;  /* 0x000000646565723e */ /* 0x000fe200048070ff */
[----:B------:R3:W-:Y:S01]  /*c080*/  @P3 STG.E.U8 desc[UR20][R6.64], R73 ;  /* 0x0000004906003986 */ /* 0x0007e2000c101114 */
[CC--:B------:R-:W-:Y:S01]  /*c090*/  LEA.HI.X.SX32 R9, R10.reuse, R3.reuse, 0x1, P2 ;  /* 0x000000030a097211 */ /* 0x0c0fe200010f0eff */
[----:B------:R-:W-:Y:S01]  /*c0a0*/  VIADD R10, R10, UR5 ;  /* 0x000000050a0a7c36 */ /* 0x000fe20008000000 */
[----:B------:R-:W-:Y:S01]  /*c0b0*/  SHF.R.S32.HI R11, RZ, 0x8, R11 ;  /* 0x00000008ff0b7819 */ /* 0x000fe2000001140b */
[----:B-1----:R-:W-:Y:S01]  /*c0c0*/  VIADD R5, R0, 0x4a ;  /* 0x0000004a00057836 */ /* 0x002fe20000000000 */
[----:B-----5:R-:W-:Y:S01]  /*c0d0*/  ISETP.LT.AND P2, PT, R12, UR4, !P0 ;  /* 0x000000040c007c0c */ /* 0x020fe2000c741270 */
[----:B------:R-:W1:Y:S01]  /*c0e0*/  LDCU UR4, c[0x0][0x39c] ;  /* 0x00007380ff0477ac */ /* 0x000e620008000800 */
[----:B------:R-:W-:Y:S01]  /*c0f0*/  PRMT R13, R75, 0x9910, RZ ;  /* 0x000099104b0d7816 */ /* 0x000fe200000000ff */
[----:B------:R5:W-:Y:S01]  /*c100*/  @P1 STG.E.U8 desc[UR20][R8.64], R11 ;  /* 0x0000000b08001986 */ /* 0x000be2000c101114 */
[----:B------:R-:W-:Y:S01]  /*c110*/  IADD3 R4, P1, PT, R10, R2, RZ ;  /* 0x000000020a047210 */ /* 0x000fe20007f3e0ff */
[----:B------:R-:W-:Y:S01]  /*c120*/  VIADD R12, R0, 0x4b ;  /* 0x0000004b000c7836 */ /* 0x000fe20000000000 */
[----:B0-----:R-:W-:Y:S01]  /*c130*/  ISETP.LT.AND P3, PT, R5, UR6, !P0 ;  /* 0x0000000605007c0c */ /* 0x001fe2000c761270 */
[----:B------:R-:W0:Y:S01]  /*c140*/  LDCU UR6, c[0x0][0x39c] ;  /* 0x00007380ff0677ac */ /* 0x000e220008000800 */
[C---:B------:R-:W-:Y:S01]  /*c150*/  LEA.HI.X.SX32 R5, R10.reuse, R3, 0x1, P1 ;  /* 0x000000030a057211 */ /* 0x040fe200008f0eff */
[----:B------:R-:W-:Y:S01]  /*c160*/  VIADD R10, R10, UR5 ;  /* 0x000000050a0a7c36 */ /* 0x000fe20008000000 */
[----:B------:R-:W-:-:S02]  /*c170*/  SHF.R.S32.HI R13, RZ, 0x8, R13 ;  /* 0x00000008ff0d7819 */ /* 0x000fc4000001140d */
[----:B--2---:R-:W-:Y:S01]  /*c180*/  ISETP.LT.AND P1, PT, R12, UR7, !P0 ;  /* 0x000000070c007c0c */ /* 0x004fe2000c721270 */
[----:B------:R2:W-:Y:S01]  /*c190*/  @P4 STG.E.U8 desc[UR20][R4.64], R75 ;  /* 0x0000004b04004986 */ /* 0x0005e2000c101114 */
[CC--:B---3--:R-:W-:Y:S01]  /*c1a0*/  IADD3 R6, P4, PT, R10.reuse, R2.reuse, RZ ;  /* 0x000000020a067210 */ /* 0x0c8fe20007f9e0ff */
[----:B-----5:R-:W-:Y:S01]  /*c1b0*/  VIADD R11, R10, UR5 ;  /* 0x000000050a0b7c36 */ /* 0x020fe20008000000 */
[----:B------:R-:W3:Y:S01]  /*c1c0*/  LDCU UR7, c[0x0][0x39c] ;  /* 0x00007380ff0777ac */ /* 0x000ee20008000800 */
[----:B------:R-:W-:Y:S01]  /*c1d0*/  VIADD R12, R0, 0x4d ;  /* 0x0000004d000c7836 */ /* 0x000fe20000000000 */
[-C--:B------:R-:W-:Y:S01]  /*c1e0*/  LEA.HI.X.SX32 R7, R10, R3.reuse, 0x1, P4 ;  /* 0x000000030a077211 */ /* 0x080fe200020f0eff */
[----:B------:R-:W-:Y:S01]  /*c1f0*/  VIADD R10, R0, 0x4c ;  /* 0x0000004c000a7836 */ /* 0x000fe20000000000 */
[----:B------:R-:W-:Y:S02]  /*c200*/  IADD3 R8, P4, PT, R11, R2, RZ ;  /* 0x000000020b087210 */ /* 0x000fe40007f9e0ff */
[----:B------:R-:W-:Y:S01]  /*c210*/  F2FP.SATFINITE.E4M3.F32.PACK_AB_MERGE_C R103, R103, R102, RZ ;  /* 0x000000666767723e */ /* 0x000fe200048070ff */
[----:B------:R5:W-:Y:S01]  /*c220*/  @P6 STG.E.U8 desc[UR20][R6.64], R13 ;  /* 0x0000000d06006986 */ /* 0x000be2000c101114 */
[C---:B------:R-:W-:Y:S01]  /*c230*/  LEA.HI.X.SX32 R9, R11.reuse, R3, 0x1, P4 ;  /* 0x000000030b097211 */ /* 0x040fe200020f0eff */
[----:B------:R-:W-:Y:S01]  /*c240*/  VIADD R11, R11, UR5 ;  /* 0x000000050b0b7c36 */ /* 0x000fe20008000000 */
[----:B-1----:R-:W-:Y:S01]  /*c250*/  ISETP.LT.AND P4, PT, R10, UR4, !P0 ;  /* 0x000000040a007c0c */ /* 0x002fe2000c781270 */
[----:B------:R-:W1:Y:S01]  /*c260*/  LDCU UR4, c[0x0][0x39c] ;  /* 0x00007380ff0477ac */ /* 0x000e620008000800 */
[----:B------:R-:W-:Y:S01]  /*c270*/  PRMT R10, R77, 0x9910, RZ ;  /* 0x000099104d0a7816 */ /* 0x000fe200000000ff */
[----:B------:R3:W-:Y:S01]  /*c280*/  @P5 STG.E.U8 desc[UR20][R8.64], R77 ;  /* 0x0000004d08005986 */ /* 0x0007e2000c101114 */
[----:B--2---:R-:W-:-:S02]  /*c290*/  IADD3 R4, P5, PT, R11, R2, RZ ;  /* 0x000000020b047210 */ /* 0x004fc40007fbe0ff */
[----:B------:R-:W-:Y:S02]  /*c2a0*/  F2FP.SATFINITE.E4M3.F32.PACK_AB_MERGE_C R105, R105, R104, RZ ;  /* 0x000000686969723e */ /* 0x000fe400048070ff */
[CC--:B------:R-:W-:Y:S01]  /*c2b0*/  LEA.HI.X.SX32 R5, R11.reuse, R3.reuse, 0x1, P5 ;  /* 0x000000030b057211 */ /* 0x0c0fe200028f0eff */
[----:B------:R-:W-:Y:S01]  /*c2c0*/  VIADD R11, R11, UR5 ;  /* 0x000000050b0b7c36 */ /* 0x000fe20008000000 */
[----:B-----5:R-:W-:Y:S02]  /*c2d0*/  SHF.R.S32.HI R13, RZ, 0x8, R10 ;  /* 0x00000008ff0d7819 */ /* 0x020fe4000001140a */
[----:B0-----:R-:W-:Y:S01]  /*c2e0*/  ISETP.LT.AND P5, PT, R12, UR6, !P0 ;  /* 0x000000060c007c0c */ /* 0x001fe2000c7a1270 */
[----:B------:R-:W0:Y:S01]  /*c2f0*/  LDCU UR6, c[0x0][0x39c] ;  /* 0x00007380ff0677ac */ /* 0x000e220008000800 */
[C---:B------:R-:W-:Y:S01]  /*c300*/  VIADD R10, R11.reuse, UR5 ;  /* 0x000000050b0a7c36 */ /* 0x040fe20008000000 */
[----:B------:R2:W-:Y:S01]  /*c310*/  @P2 STG.E.U8 desc[UR20][R4.64], R13 ;  /* 0x0000000d04002986 */ /* 0x0005e2000c101114 */
[----:B------:R-:W-:Y:S01]  /*c320*/  IADD3 R6, P2, PT, R11, R2, RZ ;  /* 0x000000020b067210 */ /* 0x000fe20007f5e0ff */
[C---:B---3--:R-:W-:Y:S01]  /*c330*/  VIADD R8, R0.reuse, 0x4e ;  /* 0x0000004e00087836 */ /* 0x048fe20000000000 */
[----:B------:R-:W-:Y:S01]  /*c340*/  PRMT R12, R79, 0x9910, RZ ;  /* 0x000099104f0c7816 */ /* 0x000fe200000000ff */
[----:B------:R-:W-:Y:S01]  /*c350*/  VIADD R9, R0, 0x4f ;  /* 0x0000004f00097836 */ /* 0x000fe20000000000 */
[----:B------:R-:W-:-:S02]  /*c360*/  LEA.HI.X.SX32 R7, R11, R3, 0x1, P2 ;  /* 0x000000030b077211 */ /* 0x000fc400010f0eff */
[----:B-1----:R-:W-:Y:S01]  /*c370*/  ISETP.LT.AND P2, PT, R8, UR4, !P0 ;  /* 0x0000000408007c0c */ /* 0x002fe2000c741270 */
        /* <DEDUP_REMOVED lines=13> */
[----:B0-----:R-:W-:Y:S01]  /*c450*/  ISETP.LT.AND P1, PT, R5, UR6, !P0 ;  /* 0x0000000605007c0c */ /* 0x001fe2000c721270 */
[----:B-1----:R-:W-:Y:S01]  /*c460*/  VIADD R7, R0, 0x51 ;  /* 0x0000005100077836 */ /* 0x002fe20000000000 */
        /* <DEDUP_REMOVED lines=186> */
[----:B------:R-:W-:Y:S01]  /*d010*/  IADD3 R6, P2, PT, R11, R2, RZ ;  /* 0x000000020b067210 */ /* 0x000fe20007f5e0ff */
[----:B------:R5:W-:Y:S01]  /*d020*/  @P4 STG.E.U8 desc[UR20][R4.64], R13 ;  /* 0x0000000d04004986 */ /* 0x000be2000c101114 */
[----:B------:R-:W-:Y:S02]  /*d030*/  F2FP.SATFINITE.E4M3.F32.PACK_AB_MERGE_C R123, R123, R122, RZ ;  /* 0x0000007a7b7b723e */ /* 0x000fe400048070ff */
[CC--:B------:R-:W-:Y:S01]  /*d040*/  LEA.HI.X.SX32 R7, R11.reuse, R3.reuse, 0x1, P2 ;  /* 0x000000030b077211 */ /* 0x0c0fe200010f0eff */
[----:B------:R-:W-:Y:S01]  /*d050*/  VIADD R11, R11, UR5 ;  /* 0x000000050b0b7c36 */ /* 0x000fe20008000000 */
[----:B---3--:R-:W-:Y:S01]  /*d060*/  ISETP.LT.AND P2, PT, R10, UR4, !P0 ;  /* 0x000000040a007c0c */ /* 0x008fe2000c741270 */
[----:B------:R-:W3:Y:S01]  /*d070*/  LDCU UR4, c[0x0][0x39c] ;  /* 0x00007380ff0477ac */ /* 0x000ee20008000800 */
[----:B------:R-:W-:Y:S01]  /*d080*/  F2FP.SATFINITE.E4M3.F32.PACK_AB_MERGE_C R125, R125, R124, RZ ;  /* 0x0000007c7d7d723e */ /* 0x000fe200048070ff */
[----:B------:R1:W-:Y:S01]  /*d090*/  @P1 STG.E.U8 desc[UR20][R6.64], R103 ;  /* 0x0000006706001986 */ /* 0x0003e2000c101114 */
[C---:B0-----:R-:W-:Y:S01]  /*d0a0*/  IADD3 R8, P1, PT, R11.reuse, R2, RZ ;  /* 0x000000020b087210 */ /* 0x041fe20007f3e0ff */
[----:B------:R-:W-:Y:S01]  /*d0b0*/  VIADD R10, R11, UR5 ;  /* 0x000000050b0a7c36 */ /* 0x000fe20008000000 */
[----:B------:R-:W-:Y:S01]  /*d0c0*/  PRMT R17, R125, 0x9910, RZ ;  /* 0x000099107d117816 */ /* 0x000fe200000000ff */
[----:B-----5:R-:W-:Y:S01]  /*d0d0*/  VIADD R5, R0, 0x68 ;  /* 0x0000006800057836 */ /* 0x020fe20000000000 */
[----:B------:R-:W-:-:S02]  /*d0e0*/  LEA.HI.X.SX32 R9, R11, R3, 0x1, P1 ;  /* 0x000000030b097211 */ /* 0x000fc400008f0eff */
[----:B------:R-:W-:Y:S01]  /*d0f0*/  SHF.R.S32.HI R11, RZ, 0x8, R12 ;  /* 0x00000008ff0b7819 */ /* 0x000fe2000001140c */
[----:B------:R-:W-:Y:S01]  /*d100*/  VIADD R12, R0, 0x6c ;  /* 0x0000006c000c7836 */ /* 0x000fe20000000000 */
[-C--:B------:R-:W-:Y:S02]  /*d110*/  IADD3 R4, P4, PT, R10, R2.reuse, RZ ;  /* 0x000000020a047210 */ /* 0x080fe40007f9e0ff */
[----:B--2---:R-:W-:Y:S01]  /*d120*/  ISETP.LT.AND P1, PT, R14, UR6, !P0 ;  /* 0x000000060e007c0c */ /* 0x004fe2000c721270 */
[----:B-1----:R-:W-:Y:S01]  /*d130*/  VIADD R6, R0, 0x69 ;  /* 0x0000006900067836 */ /* 0x002fe20000000000 */
[----:B------:R0:W-:Y:S01]  /*d140*/  @P6 STG.E.U8 desc[UR20][R8.64], R11 ;  /* 0x0000000b08006986 */ /* 0x0001e2000c101114 */
[----:B------:R-:W-:Y:S01]  /*d150*/  ISETP.LT.AND P6, PT, R5, UR7, !P0 ;  /* 0x0000000705007c0c */ /* 0x000fe2000c7c1270 */
[----:B------:R-:W1:Y:S01]  /*d160*/  LDCU UR6, c[0x0][0x39c] ;  /* 0x00007380ff0677ac */ /* 0x000e620008000800 */
[CC--:B------:R-:W-:Y:S01]  /*d170*/  LEA.HI.X.SX32 R5, R10.reuse, R3.reuse, 0x1, P4 ;  /* 0x000000030a057211 */ /* 0x0c0fe200020f0eff */
[----:B------:R-:W-:Y:S01]  /*d180*/  VIADD R10, R10, UR5 ;  /* 0x000000050a0a7c36 */ /* 0x000fe20008000000 */
[----:B---3--:R-:W-:Y:S01]  /*d190*/  ISETP.LT.AND P4, PT, R6, UR4, !P0 ;  /* 0x0000000406007c0c */ /* 0x008fe2000c781270 */
[----:B------:R-:W2:Y:S01]  /*d1a0*/  LDCU UR4, c[0x0][0x39c] ;  /* 0x00007380ff0477ac */ /* 0x000ea20008000800 */
[----:B------:R-:W-:Y:S01]  /*d1b0*/  PRMT R13, R105, 0x9910, RZ ;  /* 0x00009910690d7816 */ /* 0x000fe200000000ff */
[----:B------:R3:W-:Y:S01]  /*d1c0*/  @P3 STG.E.U8 desc[UR20][R4.64], R105 ;  /* 0x0000006904003986 */ /* 0x0007e2000c101114 */
[C---:B------:R-:W-:Y:S01]  /*d1d0*/  IADD3 R6, P3, PT, R10.reuse, R2, RZ ;  /* 0x000000020a067210 */ /* 0x040fe20007f7e0ff */
[----:B------:R-:W5:Y:S01]  /*d1e0*/  LDCU UR7, c[0x0][0x39c] ;  /* 0x00007380ff0777ac */ /* 0x000f620008000800 */
[----:B------:R-:W-:Y:S01]  /*d1f0*/  SHF.R.S32.HI R13, RZ, 0x8, R13 ;  /* 0x00000008ff0d7819 */ /* 0x000fe2000001140d */
[C---:B0-----:R-:W-:Y:S01]  /*d200*/  VIADD R11, R10.reuse, UR5 ;  /* 0x000000050a0b7c36 */ /* 0x041fe20008000000 */
[----:B------:R-:W-:Y:S01]  /*d210*/  LEA.HI.X.SX32 R7, R10, R3, 0x1, P3 ;  /* 0x000000030a077211 */ /* 0x000fe200018f0eff */
[----:B------:R-:W-:Y:S01]  /*d220*/  VIADD R14, R0, 0x79 ;  /* 0x00000079000e7836 */ /* 0x000fe20000000000 */
[----:B------:R-:W-:-:S02]  /*d230*/  PRMT R10, R107, 0x9910, RZ ;  /* 0x000099106b0a7816 */ /* 0x000fc400000000ff */
[C---:B------:R-:W-:Y:S01]  /*d240*/  IADD3 R8, P3, PT, R11.reuse, R2, RZ ;  /* 0x000000020b087210 */ /* 0x040fe20007f7e0ff */
[----:B------:R0:W-:Y:S01]  /*d250*/  @P5 STG.E.U8 desc[UR20][R6.64], R13 ;  /* 0x0000000d06005986 */ /* 0x0001e2000c101114 */
[----:B------:R-:W-:Y:S01]  /*d260*/  SHF.R.S32.HI R17, RZ, 0x8, R17 ;  /* 0x00000008ff117819 */ /* 0x000fe20000011411 */
[C---:B---3--:R-:W-:Y:S01]  /*d270*/  VIADD R4, R0.reuse, 0x6a ;  /* 0x0000006a00047836 */ /* 0x048fe20000000000 */
[C---:B------:R-:W-:Y:S01]  /*d280*/  LEA.HI.X.SX32 R9, R11.reuse, R3, 0x1, P3 ;  /* 0x000000030b097211 */ /* 0x040fe200018f0eff */
[----:B------:R-:W-:Y:S01]  /*d290*/  VIADD R11, R11, UR5 ;  /* 0x000000050b0b7c36 */ /* 0x000fe20008000000 */
[----:B------:R-:W-:Y:S01]  /*d2a0*/  F2FP.SATFINITE.E4M3.F32.PACK_AB_MERGE_C R127, R127, R126, RZ ;  /* 0x0000007e7f7f723e */ /* 0x000fe200048070ff */
[----:B------:R-:W-:Y:S01]  /*d2b0*/  VIADD R5, R0, 0x6b ;  /* 0x0000006b00057836 */ /* 0x000fe20000000000 */
[----:B--2---:R-:W-:Y:S01]  /*d2c0*/  ISETP.LT.AND P3, PT, R4, UR4, !P0 ;  /* 0x0000000404007c0c */ /* 0x004fe2000c761270 */
[----:B------:R2:W-:Y:S01]  /*d2d0*/  @P2 STG.E.U8 desc[UR20][R8.64], R107 ;  /* 0x0000006b08002986 */ /* 0x0005e2000c101114 */
[----:B------:R-:W-:Y:S01]  /*d2e0*/  IADD3 R4, P2, PT, R11, R2, RZ ;  /* 0x000000020b047210 */ /* 0x000fe20007f5e0ff */
[----:B------:R-:W3:Y:S01]  /*d2f0*/  LDCU UR4, c[0x0][0x39c] ;  /* 0x00007380ff0477ac */ /* 0x000ee20008000800 */
[----:B-1----:R-:W-:-:S02]  /*d300*/  ISETP.LT.AND P5, PT, R5, UR6, !P0 ;  /* 0x0000000605007c0c */ /* 0x002fc4000c7a1270 */
[CC--:B------:R-:W-:Y:S01]  /*d310*/  LEA.HI.X.SX32 R5, R11.reuse, R3.reuse, 0x1, P2 ;  /* 0x000000030b057211 */ /* 0x0c0fe200010f0eff */
[----:B------:R-:W-:Y:S01]  /*d320*/  VIADD R11, R11, UR5 ;  /* 0x000000050b0b7c36 */ /* 0x000fe20008000000 */
[----:B0-----:R-:W-:Y:S01]  /*d330*/  SHF.R.S32.HI R13, RZ, 0x8, R10 ;  /* 0x00000008ff0d7819 */ /* 0x001fe2000001140a */
[----:B------:R-:W0:Y:S01]  /*d340*/  LDCU UR6, c[0x0][0x39c] ;  /* 0x00007380ff0677ac */ /* 0x000e220008000800 */
[----:B-----5:R-:W-:Y:S01]  /*d350*/  ISETP.LT.AND P2, PT, R12, UR7, !P0 ;  /* 0x000000070c007c0c */ /* 0x020fe2000c741270 */
[----:B------:R-:W-:Y:S01]  /*d360*/  VIADD R10, R11, UR5 ;  /* 0x000000050b0a7c36 */ /* 0x000fe20008000000 */
[----:B------:R-:W-:Y:S01]  /*d370*/  F2FP.SATFINITE.E4M3.F32.PACK_AB_MERGE_C R129, R129, R128, RZ ;  /* 0x000000808181723e */ /* 0x000fe200048070ff */
[----:B------:R1:W-:Y:S01]  /*d380*/  @P1 STG.E.U8 desc[UR20][R4.64], R13 ;  /* 0x0000000d04001986 */ /* 0x0003e2000c101114 */
[----:B------:R-:W-:Y:S01]  /*d390*/  IADD3 R6, P1, PT, R11, R2, RZ ;  /* 0x000000020b067210 */ /* 0x000fe20007f3e0ff */
[----:B------:R-:W-:Y:S01]  /*d3a0*/  VIADD R12, R0, 0x6d ;  /* 0x0000006d000c7836 */ /* 0x000fe20000000000 */
[----:B--2---:R-:W-:Y:S01]  /*d3b0*/  PRMT R9, R109, 0x9910, RZ ;  /* 0x000099106d097816 */ /* 0x004fe200000000ff */
        /* <DEDUP_REMOVED lines=10> */
[----:B---3--:R-:W-:Y:S01]  /*d460*/  ISETP.LT.AND P1, PT, R12, UR4, !P0 ;  /* 0x000000040c007c0c */ /* 0x008fe2000c721270 */
        /* <DEDUP_REMOVED lines=12> */
[CC--:B-----5:R-:W-:Y:S01]  /*d530*/  IADD3 R6, P3, PT, R10.reuse, R2.reuse, RZ ;  /* 0x000000020a067210 */ /* 0x0e0fe20007f7e0ff */
[----:B---3--:R-:W-:Y:S01]  /*d540*/  VIADD R11, R10, UR5 ;  /* 0x000000050a0b7c36 */ /* 0x008fe20008000000 */
[----:B------:R-:W3:Y:S01]  /*d550*/  LDCU UR7, c[0x0][0x39c] ;  /* 0x00007380ff0777ac */ /* 0x000ee20008000800 */
[----:B------:R-:W-:Y:S01]  /*d560*/  VIADD R12, R0, 0x71 ;  /* 0x00000071000c7836 */ /* 0x000fe20000000000 */
[-C--:B------:R-:W-:Y:S01]  /*d570*/  LEA.HI.X.SX32 R7, R10, R3.reuse, 0x1, P3 ;  /* 0x000000030a077211 */ /* 0x080fe200018f0eff */
[----:B------:R-:W-:Y:S01]  /*d580*/  VIADD R10, R0, 0x70 ;  /* 0x00000070000a7836 */ /* 0x000fe20000000000 */
[-C--:B------:R-:W-:Y:S02]  /*d590*/  IADD3 R8, P3, PT, R11, R2.reuse, RZ ;  /* 0x000000020b087210 */ /* 0x080fe40007f7e0ff */
[----:B------:R-:W-:Y:S01]  /*d5a0*/  PRMT R19, R131, 0x9910, RZ ;  /* 0x0000991083137816 */ /* 0x000fe200000000ff */
        /* <DEDUP_REMOVED lines=8> */
[----:B------:R-:W-:Y:S02]  /*d630*/  SHF.R.S32.HI R19, RZ, 0x8, R19 ;  /* 0x00000008ff137819 */ /* 0x000fe40000011413 */
[C---:B------:R-:W-:Y:S01]  /*d640*/  LEA.HI.X.SX32 R5, R11.reuse, R3, 0x1, P2 ;  /* 0x000000030b057211 */ /* 0x040fe200010f0eff */
[----:B------:R-:W-:Y:S01]  /*d650*/  VIADD R11, R11, UR5 ;  /* 0x000000050b0b7c36 */ /* 0x000fe20008000000 */
[----:B-----5:R-:W-:Y:S02]  /*d660*/  SHF.R.S32.HI R13, RZ, 0x8, R10 ;  /* 0x00000008ff0d7819 */ /* 0x020fe4000001140a */
[----:B0-----:R-:W-:Y:S01]  /*d670*/  ISETP.LT.AND P2, PT, R12, UR6, !P0 ;  /* 0x000000060c007c0c */ /* 0x001fe2000c741270 */
[----:B------:R-:W0:Y:S01]  /*d680*/  LDCU UR6, c[0x0][0x39c] ;  /* 0x00007380ff0677ac */ /* 0x000e220008000800 */
[----:B------:R-:W-:Y:S01]  /*d690*/  PRMT R12, R115, 0x9910, RZ ;  /* 0x00009910730c7816 */ /* 0x000fe200000000ff */
[----:B------:R2:W-:Y:S01]  /*d6a0*/  @P1 STG.E.U8 desc[UR20][R4.64], R13 ;  /* 0x0000000d04001986 */ /* 0x0005e2000c101114 */
[----:B------:R-:W-:Y:S01]  /*d6b0*/  IADD3 R6, P1, PT, R11, R2, RZ ;  /* 0x000000020b067210 */ /* 0x000fe20007f3e0ff */
[----:B---3--:R-:W-:-:S02]  /*d6c0*/  VIADD R8, R0, 0x72 ;  /* 0x0000007200087836 */ /* 0x008fc40000000000 */
[C---:B------:R-:W-:Y:S01]  /*d6d0*/  VIADD R10, R11.reuse, UR5 ;  /* 0x000000050b0a7c36 */ /* 0x040fe20008000000 */
[-C--:B------:R-:W-:Y:S01]  /*d6e0*/  LEA.HI.X.SX32 R7, R11, R3.reuse, 0x1, P1 ;  /* 0x000000030b077211 */ /* 0x080fe200008f0eff */
[----:B------:R-:W-:Y:S01]  /*d6f0*/  VIADD R9, R0, 0x73 ;  /* 0x0000007300097836 */ /* 0x000fe20000000000 */
[----:B-1----:R-:W-:Y:S01]  /*d700*/  ISETP.LT.AND P1, PT, R8, UR4, !P0 ;  /* 0x0000000408007c0c */ /* 0x002fe2000c721270 */
[----:B------:R-:W-:Y:S01]  /*d710*/  IMAD.MOV.U32 R11, RZ, RZ, R12 ;  /* 0x000000ffff0b7224 */ /* 0x000fe200078e000c */
[CC--:B------:R-:W-:Y:S01]  /*d720*/  IADD3 R8, P5, PT, R10.reuse, R2.reuse, RZ ;  /* 0x000000020a087210 */ /* 0x0c0fe20007fbe0ff */
[----:B------:R1:W-:Y:S01]  /*d730*/  @P6 STG.E.U8 desc[UR20][R6.64], R115 ;  /* 0x0000007306006986 */ /* 0x0003e2000c101114 */
[----:B------:R-:W-:Y:S01]  /*d740*/  ISETP.LT.AND P6, PT, R9, UR7, !P0 ;  /* 0x0000000709007c0c */ /* 0x000fe2000c7c1270 */
[----:B------:R-:W3:Y:S01]  /*d750*/  LDCU UR4, c[0x0][0x39c] ;  /* 0x00007380ff0477ac */ /* 0x000ee20008000800 */
[CC--:B------:R-:W-:Y:S01]  /*d760*/  LEA.HI.X.SX32 R9, R10.reuse, R3.reuse, 0x1, P5 ;  /* 0x000000030a097211 */ /* 0x0c0fe200028f0eff */
[----:B------:R-:W-:Y:S01]  /*d770*/  VIADD R10, R10, UR5 ;  /* 0x000000050a0a7c36 */ /* 0x000fe20008000000 */
[----:B------:R-:W-:Y:S01]  /*d780*/  SHF.R.S32.HI R11, RZ, 0x8, R11 ;  /* 0x00000008ff0b7819 */ /* 0x000fe2000001140b */
[C---:B--2---:R-:W-:Y:S01]  /*d790*/  VIADD R5, R0.reuse, 0x74 ;  /* 0x0000007400057836 */ /* 0x044fe20000000000 */
[----:B------:R-:W2:Y:S01]  /*d7a0*/  LDCU UR7, c[0x0][0x39c] ;  /* 0x00007380ff0777ac */ /* 0x000ea20008000800 */
[----:B------:R-:W-:Y:S01]  /*d7b0*/  PRMT R13, R117, 0x9910, RZ ;  /* 0x00009910750d7816 */ /* 0x000fe200000000ff */
[----:B------:R-:W-:Y:S01]  /*d7c0*/  VIADD R12, R0, 0x78 ;  /* 0x00000078000c7836 */ /* 0x000fe20000000000 */
[----:B------:R5:W-:Y:S01]  /*d7d0*/  @P4 STG.E.U8 desc[UR20][R8.64], R11 ;  /* 0x0000000b08004986 */ /* 0x000be2000c101114 */
[----:B------:R-:W-:Y:S01]  /*d7e0*/  IADD3 R4, P4, PT, R10, R2, RZ ;  /* 0x000000020a047210 */ /* 0x000fe20007f9e0ff */
[----:B-1----:R-:W-:Y:S01]  /*d7f0*/  VIADD R7, R0, 0x75 ;  /* 0x0000007500077836 */ /* 0x002fe20000000000 */
[----:B0-----:R-:W-:Y:S01]  /*d800*/  ISETP.LT.AND P5, PT, R5, UR6, !P0 ;  /* 0x0000000605007c0c */ /* 0x001fe2000c7a1270 */
[----:B------:R-:W0:Y:S01]  /*d810*/  LDCU UR6, c[0x0][0x39c] ;  /* 0x00007380ff0677ac */ /* 0x000e220008000800 */
[C---:B------:R-:W-:Y:S01]  /*d820*/  LEA.HI.X.SX32 R5, R10.reuse, R3, 0x1, P4 ;  /* 0x000000030a057211 */ /* 0x040fe200020f0eff */
[----:B------:R-:W-:Y:S01]  /*d830*/  VIADD R10, R10, UR5 ;  /* 0x000000050a0a7c36 */ /* 0x000fe20008000000 */
[----:B------:R-:W-:-:S03]  /*d840*/  SHF.R.S32.HI R13, RZ, 0x8, R13 ;  /* 0x00000008ff0d7819 */ /* 0x000fc6000001140d */
[----:B------:R1:W-:Y:S01]  /*d850*/  @P3 STG.E.U8 desc[UR20][R4.64], R117 ;  /* 0x0000007504003986 */ /* 0x0003e2000c101114 */
[CC--:B------:R-:W-:Y:S01]  /*d860*/  IADD3 R6, P3, PT, R10.reuse, R2.reuse, RZ ;  /* 0x000000020a067210 */ /* 0x0c0fe20007f7e0ff */
[----:B-----5:R-:W-:Y:S01]  /*d870*/  VIADD R11, R10, UR5 ;  /* 0x000000050a0b7c36 */ /* 0x020fe20008000000 */
[----:B---3--:R-:W-:Y:S01]  /*d880*/  ISETP.LT.AND P4, PT, R7, UR4, !P0 ;  /* 0x0000000407007c0c */ /* 0x008fe2000c781270 */
[----:B------:R-:W-:Y:S01]  /*d890*/  VIADD R9, R0, 0x76 ;  /* 0x0000007600097836 */ /* 0x000fe20000000000 */
[-C--:B------:R-:W-:Y:S01]  /*d8a0*/  LEA.HI.X.SX32 R7, R10, R3.reuse, 0x1, P3 ;  /* 0x000000030a077211 */ /* 0x080fe200018f0eff */
[----:B------:R-:W-:Y:S01]  /*d8b0*/  VIADD R10, R0, 0x77 ;  /* 0x00000077000a7836 */ /* 0x000fe20000000000 */
[----:B------:R-:W-:Y:S01]  /*d8c0*/  IADD3 R8, P3, PT, R11, R2, RZ ;  /* 0x000000020b087210 */ /* 0x000fe20007f7e0ff */
[----:B------:R-:W3:Y:S02]  /*d8d0*/  LDCU UR4, c[0x0][0x39c] ;  /* 0x00007380ff0477ac */ /* 0x000ee40008000800 */
        /* <DEDUP_REMOVED lines=8> */
[C---:B------:R-:W-:Y:S01]  /*d960*/  IADD3 R4, P1, PT, R11.reuse, R2, RZ ;  /* 0x000000020b047210 */ /* 0x040fe20007f3e0ff */
[C---:B------:R-:W-:Y:S01]  /*d970*/  VIADD R10, R11.reuse, UR5 ;  /* 0x000000050b0a7c36 */ /* 0x040fe20008000000 */
[----:B------:R-:W1:Y:S01]  /*d980*/  LDCU UR6, c[0x0][0x39c] ;  /* 0x00007380ff0677ac */ /* 0x000e620008000800 */
[----:B-----5:R-:W-:Y:S01]  /*d990*/  IMAD.MOV.U32 R6, RZ, RZ, R5 ;  /* 0x000000ffff067224 */ /* 0x020fe200078e0005 */
[----:B------:R-:W-:Y:S01]  /*d9a0*/  LEA.HI.X.SX32 R5, R11, R3, 0x1, P1 ;  /* 0x000000030b057211 */ /* 0x000fe200008f0eff */
[----:B------:R-:W-:-:S03]  /*d9b0*/  VIADD R13, R0, 0x7a ;  /* 0x0000007a000d7836 */ /* 0x000fc60000000000 */
[----:B------:R-:W-:Y:S02]  /*d9c0*/  SHF.R.S32.HI R11, RZ, 0x8, R6 ;  /* 0x00000008ff0b7819 */ /* 0x000fe40000011406 */
[----:B------:R-:W-:-:S03]  /*d9d0*/  IADD3 R6, P1, PT, R10, R2, RZ ;  /* 0x000000020a067210 */ /* 0x000fc60007f3e0ff */
[----:B------:R5:W-:Y:S01]  /*d9e0*/  @P6 STG.E.U8 desc[UR20][R4.64], R11 ;  /* 0x0000000b04006986 */ /* 0x000be2000c101114 */
[CC--:B------:R-:W-:Y:S01]  /*d9f0*/  LEA.HI.X.SX32 R7, R10.reuse, R3.reuse, 0x1, P1 ;  /* 0x000000030a077211 */ /* 0x0c0fe200008f0eff */
[----:B------:R-:W-:Y:S01]  /*da00*/  VIADD R10, R10, UR5 ;  /* 0x000000050a0a7c36 */ /* 0x000fe20008000000 */
[----:B---3--:R-:W-:Y:S01]  /*da10*/  ISETP.LT.AND P1, PT, R12, UR4, !P0 ;  /* 0x000000040c007c0c */ /* 0x008fe2000c721270 */
[----:B------:R-:W3:Y:S01]  /*da20*/  LDCU UR4, c[0x0][0x39c] ;  /* 0x00007380ff0477ac */ /* 0x000ee20008000800 */
[----:B------:R-:W-:Y:S01]  /*da30*/  PRMT R12, R121, 0x9910, RZ ;  /* 0x00009910790c7816 */ /* 0x000fe200000000ff */
[----:B------:R4:W-:Y:S01]  /*da40*/  @P5 STG.E.U8 desc[UR20][R6.64], R121 ;  /* 0x0000007906005986 */ /* 0x0009e2000c101114 */
[----:B0-----:R-:W-:Y:S02]  /*da50*/  IADD3 R8, P5, PT, R10, R2, RZ ;  /* 0x000000020a087210 */ /* 0x001fe40007fbe0ff */
[----:B-1----:R-:W-:Y:S01]  /*da60*/  ISETP.LT.AND P6, PT, R14, UR6, !P0 ;  /* 0x000000060e007c0c */ /* 0x002fe2000c7c1270 */
[----:B------:R-:W0:Y:S01]  /*da70*/  LDCU UR6, c[0x0][0x39c] ;  /* 0x00007380ff0677ac */ /* 0x000e220008000800 */
[C---:B------:R-:W-:Y:S01]  /*da80*/  LEA.HI.X.SX32 R9, R10.reuse, R3, 0x1, P5 ;  /* 0x000000030a097211 */ /* 0x040fe200028f0eff */
[----:B------:R-:W-:Y:S01]  /*da90*/  VIADD R10, R10, UR5 ;  /* 0x000000050a0a7c36 */ /* 0x000fe20008000000 */
[----:B-----5:R-:W-:Y:S01]  /*daa0*/  SHF.R.S32.HI R11, RZ, 0x8, R12 ;  /* 0x00000008ff0b7819 */ /* 0x020fe2000001140c */
[----:B------:R-:W-:Y:S01]  /*dab0*/  VIADD R12, R0, 0x7c ;  /* 0x0000007c000c7836 */ /* 0x000fe20000000000 */
[----:B--2---:R-:W-:-:S02]  /*dac0*/  ISETP.LT.AND P5, PT, R13, UR7, !P0 ;  /* 0x000000070d007c0c */ /* 0x004fc4000c7a1270 */
[----:B------:R-:W-:Y:S01]  /*dad0*/  PRMT R13, R123, 0x9910, RZ ;  /* 0x000099107b0d7816 */ /* 0x000fe200000000ff */
[----:B------:R1:W-:Y:S01]  /*dae0*/  @P4 STG.E.U8 desc[UR20][R8.64], R11 ;  /* 0x0000000b08004986 */ /* 0x0003e2000c101114 */
[-C--:B------:R-:W-:Y:S01]  /*daf0*/  IADD3 R4, P4, PT, R10, R2.reuse, RZ ;  /* 0x000000020a047210 */ /* 0x080fe20007f9e0ff */
[----:B----4-:R-:W-:Y:S01]  /*db00*/  VIADD R6, R0, 0x7b ;  /* 0x0000007b00067836 */ /* 0x010fe20000000000 */
[----:B------:R-:W-:Y:S02]  /*db10*/  SHF.R.S32.HI R13, RZ, 0x8, R13 ;  /* 0x00000008ff0d7819 */ /* 0x000fe4000001140d */
[C---:B------:R-:W-:Y:S01]  /*db20*/  LEA.HI.X.SX32 R5, R10.reuse, R3, 0x1, P4 ;  /* 0x000000030a057211 */ /* 0x040fe200020f0eff */
[----:B------:R-:W-:Y:S01]  /*db30*/  VIADD R10, R10, UR5 ;  /* 0x000000050a0a7c36 */ /* 0x000fe20008000000 */
[----:B---3--:R-:W-:Y:S01]  /*db40*/  ISETP.LT.AND P4, PT, R6, UR4, !P0 ;  /* 0x0000000406007c0c */ /* 0x008fe2000c781270 */
[----:B------:R-:W2:Y:S02]  /*db50*/  LDCU UR4, c[0x0][0x39c] ;  /* 0x00007380ff0477ac */ /* 0x000ea40008000800 */
[----:B------:R3:W-:Y:S01]  /*db60*/  @P2 STG.E.U8 desc[UR20][R4.64], R123 ;  /* 0x0000007b04002986 */ /* 0x0007e2000c101114 */
[C---:B------:R-:W-:Y:S01]  /*db70*/  IADD3 R6, P2, PT, R10.reuse, R2, RZ ;  /* 0x000000020a067210 */ /* 0x040fe20007f5e0ff */
[----:B-1----:R-:W-:-:S03]  /*db80*/  VIADD R11, R10, UR5 ;  /* 0x000000050a0b7c36 */ /* 0x002fc60008000000 */
[-C--:B------:R-:W-:Y:S01]  /*db90*/  LEA.HI.X.SX32 R7, R10, R3.reuse, 0x1, P2 ;  /* 0x000000030a077211 */ /* 0x080fe200010f0eff */
[C---:B------:R-:W-:Y:S01]  /*dba0*/  VIADD R10, R0.reuse, 0x7d ;  /* 0x0000007d000a7836 */ /* 0x040fe20000000000 */
[CC--:B------:R-:W-:Y:S01]  /*dbb0*/  IADD3 R8, P2, PT, R11.reuse, R2.reuse, RZ ;  /* 0x000000020b087210 */ /* 0x0c0fe20007f5e0ff */
[----:B------:R-:W-:Y:S02]  /*dbc0*/  VIADD R0, R0, 0x7f ;  /* 0x0000007f00007836 */ /* 0x000fe40000000000 */
[----:B------:R1:W-:Y:S01]  /*dbd0*/  @P3 STG.E.U8 desc[UR20][R6.64], R13 ;  /* 0x0000000d06003986 */ /* 0x0003e2000c101114 */
[CC--:B------:R-:W-:Y:S01]  /*dbe0*/  LEA.HI.X.SX32 R9, R11.reuse, R3.reuse, 0x1, P2 ;  /* 0x000000030b097211 */ /* 0x0c0fe200010f0eff */
[----:B------:R-:W-:Y:S01]  /*dbf0*/  VIADD R11, R11, UR5 ;  /* 0x000000050b0b7c36 */ /* 0x000fe20008000000 */
[----:B0-----:R-:W-:Y:S01]  /*dc00*/  ISETP.LT.AND P3, PT, R12, UR6, !P0 ;  /* 0x000000060c007c0c */ /* 0x001fe2000c761270 */
[----:B------:R-:W0:Y:S02]  /*dc10*/  LDCU UR6, c[0x0][0x39c] ;  /* 0x00007380ff0677ac */ /* 0x000e240008000800 */
[----:B------:R4:W-:Y:S01]  /*dc20*/  @P1 STG.E.U8 desc[UR20][R8.64], R125 ;  /* 0x0000007d08001986 */ /* 0x0009e2000c101114 */
[----:B--2---:R-:W-:Y:S01]  /*dc30*/  ISETP.LT.AND P2, PT, R10, UR4, !P0 ;  /* 0x000000040a007c0c */ /* 0x004fe2000c741270 */
[C---:B------:R-:W-:Y:S01]  /*dc40*/  VIADD R10, R11.reuse, UR5 ;  /* 0x000000050b0a7c36 */ /* 0x040fe20008000000 */
[CC--:B---3--:R-:W-:Y:S01]  /*dc50*/  IADD3 R4, P1, PT, R11.reuse, R2.reuse, RZ ;  /* 0x000000020b047210 */ /* 0x0c8fe20007f3e0ff */
[----:B------:R-:W2:Y:S03]  /*dc60*/  LDCU UR4, c[0x0][0x39c] ;  /* 0x00007380ff0477ac */ /* 0x000ea60008000800 */
[----:B------:R-:W-:Y:S01]  /*dc70*/  LEA.HI.X.SX32 R5, R11, R3, 0x1, P1 ;  /* 0x000000030b057211 */ /* 0x000fe200008f0eff */
[C---:B------:R-:W-:Y:S01]  /*dc80*/  VIADD R11, R10.reuse, UR5 ;  /* 0x000000050a0b7c36 */ /* 0x040fe20008000000 */
[----:B-1----:R-:W-:-:S03]  /*dc90*/  IADD3 R6, P1, PT, R10, R2, RZ ;  /* 0x000000020a067210 */ /* 0x002fc60007f3e0ff */
[C---:B------:R-:W-:Y:S01]  /*dca0*/  VIADD R13, R11.reuse, UR5 ;  /* 0x000000050b0d7c36 */ /* 0x040fe20008000000 */
[----:B------:R1:W-:Y:S01]  /*dcb0*/  @P6 STG.E.U8 desc[UR20][R4.64], R17 ;  /* 0x0000001104006986 */ /* 0x0003e2000c101114 */
[-C--:B----4-:R-:W-:Y:S02]  /*dcc0*/  IADD3 R8, P6, PT, R11, R2.reuse, RZ ;  /* 0x000000020b087210 */ /* 0x090fe40007fde0ff */
[----:B------:R-:W-:Y:S01]  /*dcd0*/  VIADD R14, R13, UR5 ;  /* 0x000000050d0e7c36 */ /* 0x000fe20008000000 */
[-C--:B------:R-:W-:Y:S02]  /*dce0*/  LEA.HI.X.SX32 R7, R10, R3.reuse, 0x1, P1 ;  /* 0x000000030a077211 */ /* 0x080fe400008f0eff */
[-C--:B------:R-:W-:Y:S01]  /*dcf0*/  LEA.HI.X.SX32 R9, R11, R3.reuse, 0x1, P6 ;  /* 0x000000030b097211 */ /* 0x080fe200030f0eff */
[C---:B------:R-:W-:Y:S01]  /*dd00*/  VIADD R15, R14.reuse, UR5 ;  /* 0x000000050e0f7c36 */ /* 0x040fe20008000000 */
[-C--:B------:R-:W-:Y:S01]  /*dd10*/  IADD3 R10, P1, PT, R13, R2.reuse, RZ ;  /* 0x000000020d0a7210 */ /* 0x080fe20007f3e0ff */
[----:B------:R3:W-:Y:S01]  /*dd20*/  @P5 STG.E.U8 desc[UR20][R6.64], R127 ;  /* 0x0000007f06005986 */ /* 0x0007e2000c101114 */
[----:B------:R-:W-:Y:S01]  /*dd30*/  IADD3 R12, P6, PT, R14, R2, RZ ;  /* 0x000000020e0c7210 */ /* 0x000fe20007fde0ff */
[----:B------:R-:W-:Y:S01]  /*dd40*/  VIADD R16, R15, UR5 ;  /* 0x000000050f107c36 */ /* 0x000fe20008000000 */
[----:B------:R-:W-:-:S02]  /*dd50*/  LEA.HI.X.SX32 R11, R13, R3, 0x1, P1 ;  /* 0x000000030d0b7211 */ /* 0x000fc400008f0eff */
[-C--:B------:R-:W-:Y:S02]  /*dd60*/  LEA.HI.X.SX32 R13, R14, R3.reuse, 0x1, P6 ;  /* 0x000000030e0d7211 */ /* 0x080fe400030f0eff */
[-C--:B-1----:R-:W-:Y:S02]  /*dd70*/  IADD3 R4, P6, PT, R16, R2.reuse, RZ ;  /* 0x0000000210047210 */ /* 0x082fe40007fde0ff */
[----:B--2---:R-:W-:Y:S02]  /*dd80*/  ISETP.LT.AND P1, PT, R18, UR4, !P0 ;  /* 0x0000000412007c0c */ /* 0x004fe4000c721270 */
[----:B------:R-:W-:Y:S02]  /*dd90*/  LEA.HI.X.SX32 R5, R16, R3, 0x1, P6 ;  /* 0x0000000310057211 */ /* 0x000fe400030f0eff */
[----:B0-----:R-:W-:Y:S02]  /*dda0*/  ISETP.LT.AND P0, PT, R0, UR6, !P0 ;  /* 0x0000000600007c0c */ /* 0x001fe4000c701270 */
[----:B------:R-:W-:-:S02]  /*ddb0*/  IADD3 R2, P6, PT, R15, R2, RZ ;  /* 0x000000020f027210 */ /* 0x000fc40007fde0ff */
[----:B------:R-:W-:Y:S02]  /*ddc0*/  PRMT R0, R127, 0x9910, RZ ;  /* 0x000099107f007816 */ /* 0x000fe400000000ff */
[----:B------:R-:W-:Y:S02]  /*ddd0*/  PRMT R17, R129, 0x9910, RZ ;  /* 0x0000991081117816 */ /* 0x000fe400000000ff */
[----:B------:R-:W-:Y:S02]  /*dde0*/  LEA.HI.X.SX32 R3, R15, R3, 0x1, P6 ;  /* 0x000000030f037211 */ /* 0x000fe400030f0eff */
[----:B------:R-:W-:Y:S02]  /*ddf0*/  SHF.R.S32.HI R15, RZ, 0x8, R0 ;  /* 0x00000008ff0f7819 */ /* 0x000fe40000011400 */
[----:B------:R-:W-:-:S03]  /*de00*/  SHF.R.S32.HI R17, RZ, 0x8, R17 ;  /* 0x00000008ff117819 */ /* 0x000fc60000011411 */
[----:B------:R3:W-:Y:S04]  /*de10*/  @P4 STG.E.U8 desc[UR20][R8.64], R15 ;  /* 0x0000000f08004986 */ /* 0x0007e8000c101114 */
[----:B------:R3:W-:Y:S04]  /*de20*/  @P3 STG.E.U8 desc[UR20][R10.64], R129 ;  /* 0x000000810a003986 */ /* 0x0007e8000c101114 */
[----:B------:R3:W-:Y:S04]  /*de30*/  @P2 STG.E.U8 desc[UR20][R12.64], R17 ;  /* 0x000000110c002986 */ /* 0x0007e8000c101114 */
[----:B------:R3:W-:Y:S04]  /*de40*/  @P1 STG.E.U8 desc[UR20][R2.64], R131 ;  /* 0x0000008302001986 */ /* 0x0007e8000c101114 */
[----:B------:R3:W-:Y:S01]  /*de50*/  @P0 STG.E.U8 desc[UR20][R4.64], R19 ;  /* 0x0000001304000986 */ /* 0x0007e2000c101114 */
[----:B------:R-:W-:Y:S06]  /*de60*/  BAR.SYNC.DEFER_BLOCKING 0x0 ;  /* 0x0000000000007b1d */ /* 0x000fec0000010000 */
[----:B------:R-:W-:Y:S05]  /*de70*/  BRA.U UP0, `(.L_x_13) ;  /* 0x0000000100a07547 */ /* 0x000fea000b800000 */
[----:B------:R-:W0:Y:S01]  /*de80*/  S2UR UR5, SR_CgaCtaId ;  /* 0x00000000000579c3 */ /* 0x000e220000008800 */
[----:B------:R-:W-:Y:S01]  /*de90*/  NOP ;  /* 0x0000000000007918 */ /* 0x000fe20000000000 */
[----:B------:R-:W-:Y:S01]  /*dea0*/  UMOV UR4, 0x50 ;  /* 0x0000005000047882 */ /* 0x000fe20000000000 */
[----:B------:R-:W-:Y:S02]  /*deb0*/  IMAD.U32 R0, RZ, RZ, UR8 ;  /* 0x00000008ff007e24 */ /* 0x000fe4000f8e00ff */
[----:B---3--:R-:W-:Y:S02]  /*dec0*/  IMAD.MOV.U32 R3, RZ, RZ, 0xff ;  /* 0x000000ffff037424 */ /* 0x008fe400078e00ff */
[----:B------:R-:W-:Y:S01]  /*ded0*/  IMAD.MOV.U32 R7, RZ, RZ, 0x1 ;  /* 0x00000001ff077424 */ /* 0x000fe200078e00ff */
[----:B------:R-:W-:-:S04]  /*dee0*/  LOP3.LUT R0, R0, 0xffff, RZ, 0xc0, !PT ;  /* 0x0000ffff00007812 */ /* 0x000fc800078ec0ff */
[----:B------:R-:W-:-:S05]  /*def0*/  SHF.R.U32.HI R0, RZ, 0x5, R0 ;  /* 0x00000005ff007819 */ /* 0x000fca0000011600 */
[----:B------:R-:W-:Y:S01]  /*df00*/  VIADD R2, R0, 0x10 ;  /* 0x0000001000027836 */ /* 0x000fe20000000000 */
[----:B------:R-:W-:Y:S01]  /*df10*/  SHF.L.U32 R0, R3, R0, RZ ;  /* 0x0000000003007219 */ /* 0x000fe200000006ff */
[----:B0-----:R-:W-:-:S03]  /*df20*/  ULEA UR6, UR5, UR4, 0x18 ;  /* 0x0000000405067291 */ /* 0x001fc6000f8ec0ff */
[----:B------:R-:W-:-:S04]  /*df30*/  SHF.L.U32 R3, R7, R2, RZ ;  /* 0x0000000207037219 */ /* 0x000fc800000006ff */
[----:B------:R-:W-:Y:S02]  /*df40*/  LOP3.LUT R0, R3, R0, RZ, 0xfc, !PT ;  /* 0x0000000003007212 */ /* 0x000fe400078efcff */
[----:B------:R-:W0:Y:S02]  /*df50*/  LDS R5, [UR6] ;  /* 0x00000006ff057984 */ /* 0x000e240008000800 */
[C---:B------:R-:W-:Y:S02]  /*df60*/  LOP3.LUT R2, R0.reuse, 0xffff, RZ, 0xc0, !PT ;  /* 0x0000ffff00027812 */ /* 0x040fe400078ec0ff */
[----:B0-----:R-:W-:-:S04]  /*df70*/  LOP3.LUT R3, R0, 0xffff, R5, 0x80, !PT ;  /* 0x0000ffff00037812 */ /* 0x001fc800078e8005 */
[----:B------:R-:W-:-:S13]  /*df80*/  ISETP.NE.AND P0, PT, R3, R2, PT ;  /* 0x000000020300720c */ /* 0x000fda0003f05270 */
[----:B------:R-:W-:Y:S05]  /*df90*/  @P0 BRA `(.L_x_14) ;  /* 0x0000000000500947 */ /* 0x000fea0003800000 */
[----:B------:R-:W-:Y:S02]  /*dfa0*/  SHF.R.U32.HI R5, RZ, 0x10, R5 ;  /* 0x00000010ff057819 */ /* 0x000fe40000011605 */
[----:B------:R-:W-:-:S04]  /*dfb0*/  SHF.R.U32.HI R2, RZ, 0x10, R0 ;  /* 0x00000010ff027819 */ /* 0x000fc80000011600 */
[----:B------:R-:W-:-:S04]  /*dfc0*/  LOP3.LUT R5, R5, R2, RZ, 0xc0, !PT ;  /* 0x0000000205057212 */ /* 0x000fc800078ec0ff */
[----:B------:R-:W-:-:S13]  /*dfd0*/  ISETP.NE.AND P0, PT, R5, R2, PT ;  /* 0x000000020500720c */ /* 0x000fda0003f05270 */
[----:B------:R-:W-:Y:S05]  /*dfe0*/  @P0 BRA `(.L_x_15) ;  /* 0x0000000000300947 */ /* 0x000fea0003800000 */
[----:B------:R-:W-:Y:S01]  /*dff0*/  R2UR UR4, R0 ;  /* 0x00000000000472ca */ /* 0x000fe200000e0000 */
[----:B------:R-:W-:Y:S01]  /*e000*/  VOTEU.ANY UR5, UPT, PT ;  /* 0x0000000000057886 */ /* 0x000fe200038e0100 */
[----:B------:R-:W0:Y:S01]  /*e010*/  S2R R0, SR_LANEID ;  /* 0x0000000000007919 */ /* 0x000e220000000000 */
[----:B------:R-:W-:-:S10]  /*e020*/  UFLO.U32 UR5, UR5 ;  /* 0x00000005000572bd */ /* 0x000fd400080e0000 */
[----:B------:R-:W-:-:S06]  /*e030*/  ULOP3.LUT UR4, URZ, UR4, URZ, 0x33, !UPT ;  /* 0x00000004ff047292 */ /* 0x000fcc000f8e33ff */
[----:B------:R-:W-:-:S04]  /*e040*/  IMAD.U32 R2, RZ, RZ, UR4 ;  /* 0x00000004ff027e24 */ /* 0x000fc8000f8e00ff */
[----:B------:R-:W1:Y:S02]  /*e050*/  REDUX UR7, R2 ;  /* 0x00000000020773c4 */ /* 0x000e640000000000 */
[----:B------:R2:W-:Y:S01]  /*e060*/  UTCATOMSWS.AND URZ, UR4 ;  /* 0x0000000400ff79e3 */ /* 0x0005e20008000000 */
[----:B0-----:R-:W-:Y:S01]  /*e070*/  ISETP.EQ.U32.AND P0, PT, R0, UR5, PT ;  /* 0x0000000500007c0c */ /* 0x001fe2000bf02070 */
[----:B-1----:R-:W-:-:S12]  /*e080*/  IMAD.U32 R0, RZ, RZ, UR7 ;  /* 0x00000007ff007e24 */ /* 0x002fd8000f8e00ff */
[----:B------:R2:W-:Y:S01]  /*e090*/  @P0 ATOMS.AND RZ, [UR6], R0 ;  /* 0x00000000ffff098c */ /* 0x0005e2000a800006 */
[----:B------:R-:W-:Y:S05]  /*e0a0*/  BRA `(.L_x_13) ;  /* 0x0000000000147947 */ /* 0x000fea0003800000 */
.L_x_15:
[----:B------:R-:W-:-:S07]  /*e0b0*/  MOV R2, 0xe0d0 ;  /* 0x0000e0d000027802 */ /* 0x000fce0000000f00 */
[----:B------:R-:W-:Y:S05]  /*e0c0*/  CALL.REL.NOINC `($__internal_0_$__cuda_sm10x_tcgen05_guardrail_trap_col_being_dealloced_not_returned_by_alloc) ;  /* 0x00000000002c7944 */ /* 0x000fea0003c00000 */
[----:B------:R-:W-:Y:S05]  /*e0d0*/  BRA `(.L_x_13) ;  /* 0x0000000000087947 */ /* 0x000fea0003800000 */
.L_x_14:
[----:B------:R-:W-:-:S07]  /*e0e0*/  MOV R2, 0xe100 ;  /* 0x0000e10000027802 */ /* 0x000fce0000000f00 */
[----:B------:R-:W-:Y:S05]  /*e0f0*/  CALL.REL.NOINC `($__internal_2_$__cuda_sm10x_tcgen05_guardrail_trap_unallocated_columns_being_dealloced) ;  /* 0x0000000000387944 */ /* 0x000fea0003c00000 */
.L_x_13:
[----:B------:R-:W-:Y:S01]  /*e100*/  NOP ;  /* 0x0000000000007918 */ /* 0x000fe20000000000 */
[----:B--2---:R-:W-:Y:S05]  /*e110*/  EXIT ;  /* 0x000000000000794d */ /* 0x004fea0003800000 */
.L_x_8:
[----:B------:R-:W0:Y:S02]  /*e120*/  SYNCS.PHASECHK.TRANS64.TRYWAIT P4, [UR11], R94 ;  /* 0x0000005eff0075a7 */ /* 0x000e24000808110b */
[----:B0-----:R-:W-:Y:S05]  /*e130*/  @!P4 BRA `(.L_x_8) ;  /* 0xfffffffc00f8c947 */ /* 0x001fea000383ffff */
[----:B------:R-:W-:Y:S05]  /*e140*/  BRA `(.L_x_16) ;  /* 0xffffff8800ec7947 */ /* 0x000fea000383ffff */
.L_x_12:
[----:B------:R-:W0:Y:S02]  /*e150*/  SYNCS.PHASECHK.TRANS64.TRYWAIT P0, [UR11], R2 ;  /* 0x00000002ff0075a7 */ /* 0x000e24000800110b */
[----:B0-----:R-:W-:Y:S05]  /*e160*/  @!P0 BRA `(.L_x_12) ;  /* 0xfffffffc00f88947 */ /* 0x001fea000383ffff */
[----:B------:R-:W-:Y:S05]  /*e170*/  BRA `(.L_x_11) ;  /* 0xffffffb8000c7947 */ /* 0x000fea000383ffff */
        .weak           $__internal_0_$__cuda_sm10x_tcgen05_guardrail_trap_col_being_dealloced_not_returned_by_alloc
        .type           $__internal_0_$__cuda_sm10x_tcgen05_guardrail_trap_col_being_dealloced_not_returned_by_alloc,@function
        .size           $__internal_0_$__cuda_sm10x_tcgen05_guardrail_trap_col_being_dealloced_not_returned_by_alloc,($__internal_1_$__cuda_sm10x_tcgen05_guardrail_trap_phase_invalid_during_alloc - $__internal_0_$__cuda_sm10x_tcgen05_guardrail_trap_col_being_dealloced_not_returned_by_alloc)
$__internal_0_$__cuda_sm10x_tcgen05_guardrail_trap_col_being_dealloced_not_returned_by_alloc:
[----:B------:R-:W-:Y:S05]  /*e180*/  BPT.TRAP 0x1 ;  /* 0x000000040000795c */ /* 0x000fea0000300000 */
[----:B------:R-:W-:-:S04]  /*e190*/  IMAD.MOV.U32 R3, RZ, RZ, 0x0 ;  /* 0x00000000ff037424 */ /* 0x000fc800078e00ff */
[----:B------:R-:W-:Y:S05]  /*e1a0*/  RET.REL.NODEC R2 `(matmul_kernel) ;  /* 0xffffff1c02947950 */ /* 0x000fea0003c3ffff */
        .weak           $__internal_1_$__cuda_sm10x_tcgen05_guardrail_trap_phase_invalid_during_alloc
        .type           $__internal_1_$__cuda_sm10x_tcgen05_guardrail_trap_phase_invalid_during_alloc,@function
        .size           $__internal_1_$__cuda_sm10x_tcgen05_guardrail_trap_phase_invalid_during_alloc,($__internal_2_$__cuda_sm10x_tcgen05_guardrail_trap_unallocated_columns_being_dealloced - $__internal_1_$__cuda_sm10x_tcgen05_guardrail_trap_phase_invalid_during_alloc)
$__internal_1_$__cuda_sm10x_tcgen05_guardrail_trap_phase_invalid_during_alloc:
[----:B------:R-:W-:Y:S05]  /*e1b0*/  BPT.TRAP 0x1 ;  /* 0x000000040000795c */ /* 0x000fea0000300000 */
[----:B------:R-:W-:-:S04]  /*e1c0*/  IMAD.MOV.U32 R3, RZ, RZ, 0x0 ;  /* 0x00000000ff037424 */ /* 0x000fc800078e00ff */
[----:B------:R-:W-:Y:S05]  /*e1d0*/  RET.REL.NODEC R2 `(matmul_kernel) ;  /* 0xffffff1c02887950 */ /* 0x000fea0003c3ffff */
        .weak           $__internal_2_$__cuda_sm10x_tcgen05_guardrail_trap_unallocated_columns_being_dealloced
        .type           $__internal_2_$__cuda_sm10x_tcgen05_guardrail_trap_unallocated_columns_being_dealloced,@function
        .size           $__internal_2_$__cuda_sm10x_tcgen05_guardrail_trap_unallocated_columns_being_dealloced,(.L_x_20 - $__internal_2_$__cuda_sm10x_tcgen05_guardrail_trap_unallocated_columns_being_dealloced)
$__internal_2_$__cuda_sm10x_tcgen05_guardrail_trap_unallocated_columns_being_dealloced:
[----:B------:R-:W-:Y:S05]  /*e1e0*/  BPT.TRAP 0x1 ;  /* 0x000000040000795c */ /* 0x000fea0000300000 */
[----:B------:R-:W-:-:S04]  /*e1f0*/  IMAD.MOV.U32 R3, RZ, RZ, 0x0 ;  /* 0x00000000ff037424 */ /* 0x000fc800078e00ff */
[----:B------:R-:W-:Y:S05]  /*e200*/  RET.REL.NODEC R2 `(matmul_kernel) ;  /* 0xffffff1c027c7950 */ /* 0x000fea0003c3ffff */
.L_x_17:
[----:B------:R-:W-:-:S00]  /*e210*/  BRA `(.L_x_17) ;  /* 0xfffffffc00fc7947 */ /* 0x000fc0000383ffff */
[----:B------:R-:W-:-:S00]  /*e220*/  NOP ;  /* 0x0000000000007918 */ /* 0x000fc00000000000 */
        /* <DEDUP_REMOVED lines=13> */
.L_x_20:


//--------------------- .nv.shared.matmul_kernel  --------------------------
	.section	.nv.shared.matmul_kernel,"aw",@nobits
	.sectionflags	@""
	.align	16
	.zero		1024


//--------------------- .nv.shared.reserved.0     --------------------------
	.section	.nv.shared.reserved.0,"aw",@nobits
	.align	8
	.weak		__nv_reservedSMEM_offset_0_alias
	.size		__nv_reservedSMEM_offset_0_alias, 0, 64
	.other		__nv_reservedSMEM_offset_0_alias,@"STO_CUDA_RESERVED_SHARED STV_DEFAULT"
__nv_reservedSMEM_offset_0_alias:
	.zero		0
.nv.shared.reserved.0:
	.zero		64
	.weak		__nv_reservedSMEM_allocation_phase
	.type		__nv_reservedSMEM_allocation_phase,@object
	.size		__nv_reservedSMEM_allocation_phase,(.L_0 - __nv_reservedSMEM_allocation_phase)
__nv_reservedSMEM_allocation_phase:
	.zero		1
.L_0:
	.zero		7
	.weak		__nv_reservedSMEM_devtool_atexit_pc
	.type		__nv_reservedSMEM_devtool_atexit_pc,@object
	.size		__nv_reservedSMEM_devtool_atexit_pc,(__nv_reservedSMEM_allocation_mask - __nv_reservedSMEM_devtool_atexit_pc)
__nv_reservedSMEM_devtool_atexit_pc:
	.zero		8
	.weak		__nv_reservedSMEM_allocation_mask
	.type		__nv_reservedSMEM_allocation_mask,@object
	.size		__nv_reservedSMEM_allocation_mask,(.L_2 - __nv_reservedSMEM_allocation_mask)
__nv_reservedSMEM_allocation_mask:
	.zero		4
.L_2:


//--------------------- .nv.constant0.matmul_kernel --------------------------
	.section	.nv.constant0.matmul_kernel,"a",@progbits
	.sectionflags	@""
	.align	4
.nv.constant0.matmul_kernel:
	.zero		976


//--------------------- SYMBOLS --------------------------

	.type		.nv.reservedSmem.offset0,@object
	.size		.nv.reservedSmem.offset0,0x4
	.type		.nv.reservedSmem.cap,@object
	.size		.nv.reservedSmem.cap,0x4
